//
// Generated by NVIDIA NVVM Compiler
//
// Compiler Build ID: CL-36424714
// Cuda compilation tools, release 13.0, V13.0.88
// Based on NVVM 20.0.0
//

.version 9.0
.target sm_100
.address_size 64

	// .globl	_Z22computeLossAndGradientPKfS0_S0_PfS1_i

.visible .entry _Z22computeLossAndGradientPKfS0_S0_PfS1_i(
	.param .u64 .ptr .align 1 _Z22computeLossAndGradientPKfS0_S0_PfS1_i_param_0,
	.param .u64 .ptr .align 1 _Z22computeLossAndGradientPKfS0_S0_PfS1_i_param_1,
	.param .u64 .ptr .align 1 _Z22computeLossAndGradientPKfS0_S0_PfS1_i_param_2,
	.param .u64 .ptr .align 1 _Z22computeLossAndGradientPKfS0_S0_PfS1_i_param_3,
	.param .u64 .ptr .align 1 _Z22computeLossAndGradientPKfS0_S0_PfS1_i_param_4,
	.param .u32 _Z22computeLossAndGradientPKfS0_S0_PfS1_i_param_5
)
{
	.reg .pred 	%p<21>;
	.reg .b32 	%r<58>;
	.reg .b32 	%f<255>;
	.reg .b64 	%rd<59>;

	ld.param.u64 	%rd25, [_Z22computeLossAndGradientPKfS0_S0_PfS1_i_param_0];
	ld.param.u64 	%rd26, [_Z22computeLossAndGradientPKfS0_S0_PfS1_i_param_1];
	ld.param.u64 	%rd27, [_Z22computeLossAndGradientPKfS0_S0_PfS1_i_param_2];
	ld.param.u64 	%rd23, [_Z22computeLossAndGradientPKfS0_S0_PfS1_i_param_3];
	ld.param.u64 	%rd24, [_Z22computeLossAndGradientPKfS0_S0_PfS1_i_param_4];
	ld.param.u32 	%r38, [_Z22computeLossAndGradientPKfS0_S0_PfS1_i_param_5];
	cvta.to.global.u64 	%rd1, %rd26;
	cvta.to.global.u64 	%rd2, %rd25;
	cvta.to.global.u64 	%rd3, %rd27;
	mov.u32 	%r39, %tid.x;
	mov.u32 	%r40, %ctaid.x;
	mov.u32 	%r41, %ntid.x;
	mad.lo.s32 	%r1, %r40, %r41, %r39;
	setp.ge.s32 	%p1, %r1, %r38;
	@%p1 bra 	$L__BB0_29;
	setp.lt.s32 	%p2, %r38, 1;
	mov.f32 	%f245, 0f00000000;
	@%p2 bra 	$L__BB0_14;
	mul.lo.s32 	%r2, %r38, %r1;
	and.b32  	%r3, %r38, 15;
	setp.lt.u32 	%p3, %r38, 16;
	mov.f32 	%f245, 0f00000000;
	mov.b32 	%r49, 0;
	@%p3 bra 	$L__BB0_5;
	and.b32  	%r49, %r38, 2147483632;
	neg.s32 	%r47, %r49;
	add.s64 	%rd4, %rd1, 32;
	add.s64 	%rd53, %rd2, 32;
	mov.f32 	%f245, 0f00000000;
	mov.u32 	%r46, %r2;
$L__BB0_4:
	.pragma "nounroll";
	mul.wide.s32 	%rd28, %r46, 4;
	add.s64 	%rd29, %rd4, %rd28;
	ld.global.f32 	%f32, [%rd29+-32];
	ld.global.f32 	%f33, [%rd53+-32];
	fma.rn.f32 	%f34, %f32, %f33, %f245;
	ld.global.f32 	%f35, [%rd29+-28];
	ld.global.f32 	%f36, [%rd53+-28];
	fma.rn.f32 	%f37, %f35, %f36, %f34;
	ld.global.f32 	%f38, [%rd29+-24];
	ld.global.f32 	%f39, [%rd53+-24];
	fma.rn.f32 	%f40, %f38, %f39, %f37;
	ld.global.f32 	%f41, [%rd29+-20];
	ld.global.f32 	%f42, [%rd53+-20];
	fma.rn.f32 	%f43, %f41, %f42, %f40;
	ld.global.f32 	%f44, [%rd29+-16];
	ld.global.f32 	%f45, [%rd53+-16];
	fma.rn.f32 	%f46, %f44, %f45, %f43;
	ld.global.f32 	%f47, [%rd29+-12];
	ld.global.f32 	%f48, [%rd53+-12];
	fma.rn.f32 	%f49, %f47, %f48, %f46;
	ld.global.f32 	%f50, [%rd29+-8];
	ld.global.f32 	%f51, [%rd53+-8];
	fma.rn.f32 	%f52, %f50, %f51, %f49;
	ld.global.f32 	%f53, [%rd29+-4];
	ld.global.f32 	%f54, [%rd53+-4];
	fma.rn.f32 	%f55, %f53, %f54, %f52;
	ld.global.f32 	%f56, [%rd29];
	ld.global.f32 	%f57, [%rd53];
	fma.rn.f32 	%f58, %f56, %f57, %f55;
	ld.global.f32 	%f59, [%rd29+4];
	ld.global.f32 	%f60, [%rd53+4];
	fma.rn.f32 	%f61, %f59, %f60, %f58;
	ld.global.f32 	%f62, [%rd29+8];
	ld.global.f32 	%f63, [%rd53+8];
	fma.rn.f32 	%f64, %f62, %f63, %f61;
	ld.global.f32 	%f65, [%rd29+12];
	ld.global.f32 	%f66, [%rd53+12];
	fma.rn.f32 	%f67, %f65, %f66, %f64;
	ld.global.f32 	%f68, [%rd29+16];
	ld.global.f32 	%f69, [%rd53+16];
	fma.rn.f32 	%f70, %f68, %f69, %f67;
	ld.global.f32 	%f71, [%rd29+20];
	ld.global.f32 	%f72, [%rd53+20];
	fma.rn.f32 	%f73, %f71, %f72, %f70;
	ld.global.f32 	%f74, [%rd29+24];
	ld.global.f32 	%f75, [%rd53+24];
	fma.rn.f32 	%f76, %f74, %f75, %f73;
	ld.global.f32 	%f77, [%rd29+28];
	ld.global.f32 	%f78, [%rd53+28];
	fma.rn.f32 	%f245, %f77, %f78, %f76;
	add.s32 	%r47, %r47, 16;
	add.s32 	%r46, %r46, 16;
	add.s64 	%rd53, %rd53, 64;
	setp.ne.s32 	%p4, %r47, 0;
	@%p4 bra 	$L__BB0_4;
$L__BB0_5:
	setp.eq.s32 	%p5, %r3, 0;
	@%p5 bra 	$L__BB0_14;
	and.b32  	%r11, %r38, 7;
	setp.lt.u32 	%p6, %r3, 8;
	@%p6 bra 	$L__BB0_8;
	add.s32 	%r43, %r49, %r2;
	mul.wide.s32 	%rd30, %r43, 4;
	add.s64 	%rd31, %rd1, %rd30;
	ld.global.f32 	%f80, [%rd31];
	mul.wide.u32 	%rd32, %r49, 4;
	add.s64 	%rd33, %rd2, %rd32;
	ld.global.f32 	%f81, [%rd33];
	fma.rn.f32 	%f82, %f80, %f81, %f245;
	ld.global.f32 	%f83, [%rd31+4];
	ld.global.f32 	%f84, [%rd33+4];
	fma.rn.f32 	%f85, %f83, %f84, %f82;
	ld.global.f32 	%f86, [%rd31+8];
	ld.global.f32 	%f87, [%rd33+8];
	fma.rn.f32 	%f88, %f86, %f87, %f85;
	ld.global.f32 	%f89, [%rd31+12];
	ld.global.f32 	%f90, [%rd33+12];
	fma.rn.f32 	%f91, %f89, %f90, %f88;
	ld.global.f32 	%f92, [%rd31+16];
	ld.global.f32 	%f93, [%rd33+16];
	fma.rn.f32 	%f94, %f92, %f93, %f91;
	ld.global.f32 	%f95, [%rd31+20];
	ld.global.f32 	%f96, [%rd33+20];
	fma.rn.f32 	%f97, %f95, %f96, %f94;
	ld.global.f32 	%f98, [%rd31+24];
	ld.global.f32 	%f99, [%rd33+24];
	fma.rn.f32 	%f100, %f98, %f99, %f97;
	ld.global.f32 	%f101, [%rd31+28];
	ld.global.f32 	%f102, [%rd33+28];
	fma.rn.f32 	%f245, %f101, %f102, %f100;
	add.s32 	%r49, %r49, 8;
$L__BB0_8:
	setp.eq.s32 	%p7, %r11, 0;
	@%p7 bra 	$L__BB0_14;
	and.b32  	%r14, %r38, 3;
	setp.lt.u32 	%p8, %r11, 4;
	@%p8 bra 	$L__BB0_11;
	add.s32 	%r44, %r49, %r2;
	mul.wide.s32 	%rd34, %r44, 4;
	add.s64 	%rd35, %rd1, %rd34;
	ld.global.f32 	%f104, [%rd35];
	mul.wide.u32 	%rd36, %r49, 4;
	add.s64 	%rd37, %rd2, %rd36;
	ld.global.f32 	%f105, [%rd37];
	fma.rn.f32 	%f106, %f104, %f105, %f245;
	ld.global.f32 	%f107, [%rd35+4];
	ld.global.f32 	%f108, [%rd37+4];
	fma.rn.f32 	%f109, %f107, %f108, %f106;
	ld.global.f32 	%f110, [%rd35+8];
	ld.global.f32 	%f111, [%rd37+8];
	fma.rn.f32 	%f112, %f110, %f111, %f109;
	ld.global.f32 	%f113, [%rd35+12];
	ld.global.f32 	%f114, [%rd37+12];
	fma.rn.f32 	%f245, %f113, %f114, %f112;
	add.s32 	%r49, %r49, 4;
$L__BB0_11:
	setp.eq.s32 	%p9, %r14, 0;
	@%p9 bra 	$L__BB0_14;
	mul.wide.u32 	%rd38, %r49, 4;
	add.s64 	%rd54, %rd2, %rd38;
	add.s32 	%r52, %r49, %r2;
	neg.s32 	%r51, %r14;
$L__BB0_13:
	.pragma "nounroll";
	mul.wide.s32 	%rd39, %r52, 4;
	add.s64 	%rd40, %rd1, %rd39;
	ld.global.f32 	%f115, [%rd40];
	ld.global.f32 	%f116, [%rd54];
	fma.rn.f32 	%f245, %f115, %f116, %f245;
	add.s64 	%rd54, %rd54, 4;
	add.s32 	%r52, %r52, 1;
	add.s32 	%r51, %r51, 1;
	setp.ne.s32 	%p10, %r51, 0;
	@%p10 bra 	$L__BB0_13;
$L__BB0_14:
	mul.wide.s32 	%rd41, %r1, 4;
	add.s64 	%rd42, %rd3, %rd41;
	ld.global.f32 	%f117, [%rd42];
	sub.f32 	%f118, %f245, %f117;
	cvta.to.global.u64 	%rd43, %rd24;
	add.s64 	%rd44, %rd43, %rd41;
	st.global.f32 	[%rd44], %f118;
	setp.ne.s32 	%p11, %r1, 0;
	@%p11 bra 	$L__BB0_29;
	setp.lt.s32 	%p12, %r38, 1;
	mov.f32 	%f254, 0f00000000;
	@%p12 bra 	$L__BB0_28;
	mul.f32 	%f14, %f245, 0f3F000000;
	and.b32  	%r23, %r38, 15;
	setp.lt.u32 	%p13, %r38, 16;
	mov.f32 	%f254, 0f00000000;
	mov.b32 	%r55, 0;
	@%p13 bra 	$L__BB0_19;
	and.b32  	%r55, %r38, 2147483632;
	neg.s32 	%r53, %r55;
	add.s64 	%rd56, %rd2, 32;
	add.s64 	%rd55, %rd3, 32;
	mov.f32 	%f254, 0f00000000;
$L__BB0_18:
	.pragma "nounroll";
	ld.global.f32 	%f123, [%rd56+-32];
	ld.global.f32 	%f124, [%rd55+-32];
	sub.f32 	%f125, %f14, %f124;
	fma.rn.f32 	%f126, %f123, %f125, %f254;
	ld.global.f32 	%f127, [%rd56+-28];
	ld.global.f32 	%f128, [%rd55+-28];
	sub.f32 	%f129, %f14, %f128;
	fma.rn.f32 	%f130, %f127, %f129, %f126;
	ld.global.f32 	%f131, [%rd56+-24];
	ld.global.f32 	%f132, [%rd55+-24];
	sub.f32 	%f133, %f14, %f132;
	fma.rn.f32 	%f134, %f131, %f133, %f130;
	ld.global.f32 	%f135, [%rd56+-20];
	ld.global.f32 	%f136, [%rd55+-20];
	sub.f32 	%f137, %f14, %f136;
	fma.rn.f32 	%f138, %f135, %f137, %f134;
	ld.global.f32 	%f139, [%rd56+-16];
	ld.global.f32 	%f140, [%rd55+-16];
	sub.f32 	%f141, %f14, %f140;
	fma.rn.f32 	%f142, %f139, %f141, %f138;
	ld.global.f32 	%f143, [%rd56+-12];
	ld.global.f32 	%f144, [%rd55+-12];
	sub.f32 	%f145, %f14, %f144;
	fma.rn.f32 	%f146, %f143, %f145, %f142;
	ld.global.f32 	%f147, [%rd56+-8];
	ld.global.f32 	%f148, [%rd55+-8];
	sub.f32 	%f149, %f14, %f148;
	fma.rn.f32 	%f150, %f147, %f149, %f146;
	ld.global.f32 	%f151, [%rd56+-4];
	ld.global.f32 	%f152, [%rd55+-4];
	sub.f32 	%f153, %f14, %f152;
	fma.rn.f32 	%f154, %f151, %f153, %f150;
	ld.global.f32 	%f155, [%rd56];
	ld.global.f32 	%f156, [%rd55];
	sub.f32 	%f157, %f14, %f156;
	fma.rn.f32 	%f158, %f155, %f157, %f154;
	ld.global.f32 	%f159, [%rd56+4];
	ld.global.f32 	%f160, [%rd55+4];
	sub.f32 	%f161, %f14, %f160;
	fma.rn.f32 	%f162, %f159, %f161, %f158;
	ld.global.f32 	%f163, [%rd56+8];
	ld.global.f32 	%f164, [%rd55+8];
	sub.f32 	%f165, %f14, %f164;
	fma.rn.f32 	%f166, %f163, %f165, %f162;
	ld.global.f32 	%f167, [%rd56+12];
	ld.global.f32 	%f168, [%rd55+12];
	sub.f32 	%f169, %f14, %f168;
	fma.rn.f32 	%f170, %f167, %f169, %f166;
	ld.global.f32 	%f171, [%rd56+16];
	ld.global.f32 	%f172, [%rd55+16];
	sub.f32 	%f173, %f14, %f172;
	fma.rn.f32 	%f174, %f171, %f173, %f170;
	ld.global.f32 	%f175, [%rd56+20];
	ld.global.f32 	%f176, [%rd55+20];
	sub.f32 	%f177, %f14, %f176;
	fma.rn.f32 	%f178, %f175, %f177, %f174;
	ld.global.f32 	%f179, [%rd56+24];
	ld.global.f32 	%f180, [%rd55+24];
	sub.f32 	%f181, %f14, %f180;
	fma.rn.f32 	%f182, %f179, %f181, %f178;
	ld.global.f32 	%f183, [%rd56+28];
	ld.global.f32 	%f184, [%rd55+28];
	sub.f32 	%f185, %f14, %f184;
	fma.rn.f32 	%f254, %f183, %f185, %f182;
	add.s32 	%r53, %r53, 16;
	add.s64 	%rd56, %rd56, 64;
	add.s64 	%rd55, %rd55, 64;
	setp.ne.s32 	%p14, %r53, 0;
	@%p14 bra 	$L__BB0_18;
$L__BB0_19:
	setp.eq.s32 	%p15, %r23, 0;
	@%p15 bra 	$L__BB0_28;
	and.b32  	%r29, %r38, 7;
	setp.lt.u32 	%p16, %r23, 8;
	@%p16 bra 	$L__BB0_22;
	mul.wide.u32 	%rd45, %r55, 4;
	add.s64 	%rd46, %rd2, %rd45;
	ld.global.f32 	%f187, [%rd46];
	add.s64 	%rd47, %rd3, %rd45;
	ld.global.f32 	%f188, [%rd47];
	sub.f32 	%f189, %f14, %f188;
	fma.rn.f32 	%f190, %f187, %f189, %f254;
	ld.global.f32 	%f191, [%rd46+4];
	ld.global.f32 	%f192, [%rd47+4];
	sub.f32 	%f193, %f14, %f192;
	fma.rn.f32 	%f194, %f191, %f193, %f190;
	ld.global.f32 	%f195, [%rd46+8];
	ld.global.f32 	%f196, [%rd47+8];
	sub.f32 	%f197, %f14, %f196;
	fma.rn.f32 	%f198, %f195, %f197, %f194;
	ld.global.f32 	%f199, [%rd46+12];
	ld.global.f32 	%f200, [%rd47+12];
	sub.f32 	%f201, %f14, %f200;
	fma.rn.f32 	%f202, %f199, %f201, %f198;
	ld.global.f32 	%f203, [%rd46+16];
	ld.global.f32 	%f204, [%rd47+16];
	sub.f32 	%f205, %f14, %f204;
	fma.rn.f32 	%f206, %f203, %f205, %f202;
	ld.global.f32 	%f207, [%rd46+20];
	ld.global.f32 	%f208, [%rd47+20];
	sub.f32 	%f209, %f14, %f208;
	fma.rn.f32 	%f210, %f207, %f209, %f206;
	ld.global.f32 	%f211, [%rd46+24];
	ld.global.f32 	%f212, [%rd47+24];
	sub.f32 	%f213, %f14, %f212;
	fma.rn.f32 	%f214, %f211, %f213, %f210;
	ld.global.f32 	%f215, [%rd46+28];
	ld.global.f32 	%f216, [%rd47+28];
	sub.f32 	%f217, %f14, %f216;
	fma.rn.f32 	%f254, %f215, %f217, %f214;
	add.s32 	%r55, %r55, 8;
$L__BB0_22:
	setp.eq.s32 	%p17, %r29, 0;
	@%p17 bra 	$L__BB0_28;
	and.b32  	%r32, %r38, 3;
	setp.lt.u32 	%p18, %r29, 4;
	@%p18 bra 	$L__BB0_25;
	mul.wide.u32 	%rd48, %r55, 4;
	add.s64 	%rd49, %rd2, %rd48;
	ld.global.f32 	%f219, [%rd49];
	add.s64 	%rd50, %rd3, %rd48;
	ld.global.f32 	%f220, [%rd50];
	sub.f32 	%f221, %f14, %f220;
	fma.rn.f32 	%f222, %f219, %f221, %f254;
	ld.global.f32 	%f223, [%rd49+4];
	ld.global.f32 	%f224, [%rd50+4];
	sub.f32 	%f225, %f14, %f224;
	fma.rn.f32 	%f226, %f223, %f225, %f222;
	ld.global.f32 	%f227, [%rd49+8];
	ld.global.f32 	%f228, [%rd50+8];
	sub.f32 	%f229, %f14, %f228;
	fma.rn.f32 	%f230, %f227, %f229, %f226;
	ld.global.f32 	%f231, [%rd49+12];
	ld.global.f32 	%f232, [%rd50+12];
	sub.f32 	%f233, %f14, %f232;
	fma.rn.f32 	%f254, %f231, %f233, %f230;
	add.s32 	%r55, %r55, 4;
$L__BB0_25:
	setp.eq.s32 	%p19, %r32, 0;
	@%p19 bra 	$L__BB0_28;
	mul.wide.u32 	%rd51, %r55, 4;
	add.s64 	%rd58, %rd3, %rd51;
	add.s64 	%rd57, %rd2, %rd51;
	neg.s32 	%r57, %r32;
$L__BB0_27:
	.pragma "nounroll";
	ld.global.f32 	%f234, [%rd57];
	ld.global.f32 	%f235, [%rd58];
	sub.f32 	%f236, %f14, %f235;
	fma.rn.f32 	%f254, %f234, %f236, %f254;
	add.s64 	%rd58, %rd58, 4;
	add.s64 	%rd57, %rd57, 4;
	add.s32 	%r57, %r57, 1;
	setp.ne.s32 	%p20, %r57, 0;
	@%p20 bra 	$L__BB0_27;
$L__BB0_28:
	cvta.to.global.u64 	%rd52, %rd23;
	st.global.f32 	[%rd52], %f254;
$L__BB0_29:
	ret;

}
	// .globl	_Z16tensorCoreMatVecPK6__halfS1_PS_i
.visible .entry _Z16tensorCoreMatVecPK6__halfS1_PS_i(
	.param .u64 .ptr .align 1 _Z16tensorCoreMatVecPK6__halfS1_PS_i_param_0,
	.param .u64 .ptr .align 1 _Z16tensorCoreMatVecPK6__halfS1_PS_i_param_1,
	.param .u64 .ptr .align 1 _Z16tensorCoreMatVecPK6__halfS1_PS_i_param_2,
	.param .u32 _Z16tensorCoreMatVecPK6__halfS1_PS_i_param_3
)
{
	.reg .pred 	%p<6>;
	.reg .b16 	%rs<2>;
	.reg .b32 	%r<186>;
	.reg .b32 	%f<2>;
	.reg .b64 	%rd<43>;

	ld.param.u32 	%r51, [_Z16tensorCoreMatVecPK6__halfS1_PS_i_param_3];
	mov.u32 	%r52, %tid.x;
	shr.u32 	%r53, %r52, 1;
	and.b32  	%r2, %r53, 496;
	shl.b32 	%r54, %r52, 4;
	and.b32  	%r3, %r54, 496;
	mov.f32 	%f1, 0f00000000;
	// begin inline asm
	{  cvt.rn.f16.f32 %rs1, %f1;}

	// end inline asm
	mov.b32 	%r185, {%rs1, %rs1};
	max.s32 	%r55, %r2, %r3;
	setp.ge.s32 	%p1, %r55, %r51;
	@%p1 bra 	$L__BB1_8;
	mul.lo.s32 	%r58, %r51, %r2;
	cvt.u64.u32 	%rd1, %r58;
	add.s32 	%r59, %r51, -1;
	shr.u32 	%r60, %r59, 4;
	add.s32 	%r5, %r60, 1;
	and.b32  	%r6, %r5, 3;
	setp.lt.u32 	%p2, %r59, 48;
	mov.b32 	%r175, 0;
	mov.u32 	%r184, %r185;
	mov.u32 	%r183, %r185;
	mov.u32 	%r182, %r185;
	@%p2 bra 	$L__BB1_4;
	or.b32  	%r161, %r3, 512;
	and.b32  	%r62, %r5, 536870908;
	neg.s32 	%r160, %r62;
	mov.b32 	%r175, 0;
	mov.u32 	%r184, %r185;
	mov.u32 	%r183, %r185;
	mov.u32 	%r182, %r185;
$L__BB1_3:
	ld.param.u64 	%rd39, [_Z16tensorCoreMatVecPK6__halfS1_PS_i_param_1];
	ld.param.u64 	%rd37, [_Z16tensorCoreMatVecPK6__halfS1_PS_i_param_0];
	cvt.u64.u32 	%rd8, %r175;
	add.s64 	%rd9, %rd8, %rd1;
	cvta.to.global.u64 	%rd10, %rd37;
	shl.b64 	%rd11, %rd9, 1;
	add.s64 	%rd12, %rd10, %rd11;
	wmma.load.a.sync.aligned.row.m16n16k16.global.f16 	{%r63, %r64, %r65, %r66, %r67, %r68, %r69, %r70}, [%rd12], %r51;
	add.s32 	%r71, %r161, -512;
	cvta.to.global.u64 	%rd13, %rd39;
	mul.wide.u32 	%rd14, %r71, 2;
	add.s64 	%rd15, %rd13, %rd14;
	wmma.load.b.sync.aligned.col.m16n16k16.global.f16 	{%r72, %r73, %r74, %r75, %r76, %r77, %r78, %r79}, [%rd15], %r51;
	wmma.mma.sync.aligned.row.col.m16n16k16.f16.f16 {%r80, %r81, %r82, %r83}, {%r63, %r64, %r65, %r66, %r67, %r68, %r69, %r70}, {%r72, %r73, %r74, %r75, %r76, %r77, %r78, %r79}, {%r182, %r183, %r184, %r185};
	add.s64 	%rd16, %rd12, 32;
	wmma.load.a.sync.aligned.row.m16n16k16.global.f16 	{%r84, %r85, %r86, %r87, %r88, %r89, %r90, %r91}, [%rd16], %r51;
	add.s32 	%r92, %r161, -256;
	mul.wide.u32 	%rd17, %r92, 2;
	add.s64 	%rd18, %rd13, %rd17;
	wmma.load.b.sync.aligned.col.m16n16k16.global.f16 	{%r93, %r94, %r95, %r96, %r97, %r98, %r99, %r100}, [%rd18], %r51;
	wmma.mma.sync.aligned.row.col.m16n16k16.f16.f16 {%r101, %r102, %r103, %r104}, {%r84, %r85, %r86, %r87, %r88, %r89, %r90, %r91}, {%r93, %r94, %r95, %r96, %r97, %r98, %r99, %r100}, {%r80, %r81, %r82, %r83};
	add.s64 	%rd19, %rd12, 64;
	wmma.load.a.sync.aligned.row.m16n16k16.global.f16 	{%r105, %r106, %r107, %r108, %r109, %r110, %r111, %r112}, [%rd19], %r51;
	add.s32 	%r113, %r161, 256;
	mul.wide.u32 	%rd20, %r161, 2;
	add.s64 	%rd21, %rd13, %rd20;
	wmma.load.b.sync.aligned.col.m16n16k16.global.f16 	{%r114, %r115, %r116, %r117, %r118, %r119, %r120, %r121}, [%rd21], %r51;
	wmma.mma.sync.aligned.row.col.m16n16k16.f16.f16 {%r122, %r123, %r124, %r125}, {%r105, %r106, %r107, %r108, %r109, %r110, %r111, %r112}, {%r114, %r115, %r116, %r117, %r118, %r119, %r120, %r121}, {%r101, %r102, %r103, %r104};
	add.s64 	%rd22, %rd12, 96;
	wmma.load.a.sync.aligned.row.m16n16k16.global.f16 	{%r126, %r127, %r128, %r129, %r130, %r131, %r132, %r133}, [%rd22], %r51;
	mul.wide.u32 	%rd23, %r113, 2;
	add.s64 	%rd24, %rd13, %rd23;
	wmma.load.b.sync.aligned.col.m16n16k16.global.f16 	{%r134, %r135, %r136, %r137, %r138, %r139, %r140, %r141}, [%rd24], %r51;
	wmma.mma.sync.aligned.row.col.m16n16k16.f16.f16 {%r182, %r183, %r184, %r185}, {%r126, %r127, %r128, %r129, %r130, %r131, %r132, %r133}, {%r134, %r135, %r136, %r137, %r138, %r139, %r140, %r141}, {%r122, %r123, %r124, %r125};
	add.s32 	%r175, %r175, 64;
	add.s32 	%r161, %r161, 1024;
	add.s32 	%r160, %r160, 4;
	setp.ne.s32 	%p3, %r160, 0;
	@%p3 bra 	$L__BB1_3;
$L__BB1_4:
	setp.eq.s32 	%p4, %r6, 0;
	@%p4 bra 	$L__BB1_7;
	ld.param.u64 	%rd38, [_Z16tensorCoreMatVecPK6__halfS1_PS_i_param_0];
	and.b32  	%r142, %r52, 31;
	add.s32 	%r143, %r175, %r142;
	shl.b32 	%r177, %r143, 4;
	cvt.u64.u32 	%rd25, %r175;
	add.s64 	%rd26, %rd25, %rd1;
	shl.b64 	%rd27, %rd26, 1;
	cvta.to.global.u64 	%rd28, %rd38;
	add.s64 	%rd42, %rd28, %rd27;
	neg.s32 	%r176, %r6;
$L__BB1_6:
	.pragma "nounroll";
	ld.param.u64 	%rd40, [_Z16tensorCoreMatVecPK6__halfS1_PS_i_param_1];
	wmma.load.a.sync.aligned.row.m16n16k16.global.f16 	{%r144, %r145, %r146, %r147, %r148, %r149, %r150, %r151}, [%rd42], %r51;
	cvta.to.global.u64 	%rd29, %rd40;
	mul.wide.u32 	%rd30, %r177, 2;
	add.s64 	%rd31, %rd29, %rd30;
	wmma.load.b.sync.aligned.col.m16n16k16.global.f16 	{%r152, %r153, %r154, %r155, %r156, %r157, %r158, %r159}, [%rd31], %r51;
	wmma.mma.sync.aligned.row.col.m16n16k16.f16.f16 {%r182, %r183, %r184, %r185}, {%r144, %r145, %r146, %r147, %r148, %r149, %r150, %r151}, {%r152, %r153, %r154, %r155, %r156, %r157, %r158, %r159}, {%r182, %r183, %r184, %r185};
	add.s32 	%r177, %r177, 256;
	add.s64 	%rd42, %rd42, 32;
	add.s32 	%r176, %r176, 1;
	setp.ne.s32 	%p5, %r176, 0;
	@%p5 bra 	$L__BB1_6;
$L__BB1_7:
	ld.param.u64 	%rd41, [_Z16tensorCoreMatVecPK6__halfS1_PS_i_param_2];
	cvt.u64.u32 	%rd32, %r3;
	add.s64 	%rd33, %rd1, %rd32;
	cvta.to.global.u64 	%rd34, %rd41;
	shl.b64 	%rd35, %rd33, 1;
	add.s64 	%rd36, %rd34, %rd35;
	wmma.store.d.sync.aligned.row.m16n16k16.global.f16 	[%rd36], {%r182, %r183, %r184, %r185}, %r51;
$L__BB1_8:
	ret;

}
	// .globl	_Z12lbfgsTwoLoopPfPKfS1_S1_S1_iii
.visible .entry _Z12lbfgsTwoLoopPfPKfS1_S1_S1_iii(
	.param .u64 .ptr .align 1 _Z12lbfgsTwoLoopPfPKfS1_S1_S1_iii_param_0,
	.param .u64 .ptr .align 1 _Z12lbfgsTwoLoopPfPKfS1_S1_S1_iii_param_1,
	.param .u64 .ptr .align 1 _Z12lbfgsTwoLoopPfPKfS1_S1_S1_iii_param_2,
	.param .u64 .ptr .align 1 _Z12lbfgsTwoLoopPfPKfS1_S1_S1_iii_param_3,
	.param .u64 .ptr .align 1 _Z12lbfgsTwoLoopPfPKfS1_S1_S1_iii_param_4,
	.param .u32 _Z12lbfgsTwoLoopPfPKfS1_S1_S1_iii_param_5,
	.param .u32 _Z12lbfgsTwoLoopPfPKfS1_S1_S1_iii_param_6,
	.param .u32 _Z12lbfgsTwoLoopPfPKfS1_S1_S1_iii_param_7
)
{
	.local .align 4 .b8 	__local_depot2[20];
	.reg .b64 	%SP;
	.reg .b64 	%SPL;
	.reg .pred 	%p<20>;
	.reg .b32 	%r<118>;
	.reg .b32 	%f<255>;
	.reg .b64 	%rd<162>;

	mov.u64 	%SPL, __local_depot2;
	ld.param.u64 	%rd13, [_Z12lbfgsTwoLoopPfPKfS1_S1_S1_iii_param_1];
	ld.param.u64 	%rd14, [_Z12lbfgsTwoLoopPfPKfS1_S1_S1_iii_param_2];
	ld.param.u64 	%rd15, [_Z12lbfgsTwoLoopPfPKfS1_S1_S1_iii_param_3];
	ld.param.u64 	%rd16, [_Z12lbfgsTwoLoopPfPKfS1_S1_S1_iii_param_4];
	ld.param.u32 	%r53, [_Z12lbfgsTwoLoopPfPKfS1_S1_S1_iii_param_5];
	ld.param.u32 	%r54, [_Z12lbfgsTwoLoopPfPKfS1_S1_S1_iii_param_7];
	cvta.to.global.u64 	%rd1, %rd14;
	cvta.to.global.u64 	%rd2, %rd15;
	cvta.to.global.u64 	%rd3, %rd16;
	add.u64 	%rd4, %SPL, 0;
	mov.u32 	%r55, %tid.x;
	mov.u32 	%r56, %ctaid.x;
	mov.u32 	%r57, %ntid.x;
	mad.lo.s32 	%r1, %r56, %r57, %r55;
	setp.ge.s32 	%p1, %r1, %r53;
	@%p1 bra 	$L__BB2_26;
	cvta.to.global.u64 	%rd18, %rd13;
	mul.wide.s32 	%rd19, %r1, 4;
	add.s64 	%rd20, %rd18, %rd19;
	ld.global.f32 	%f250, [%rd20];
	setp.lt.s32 	%p2, %r54, 1;
	@%p2 bra 	$L__BB2_14;
	and.b32  	%r2, %r54, 7;
	setp.lt.u32 	%p3, %r54, 8;
	mov.u32 	%r111, %r54;
	@%p3 bra 	$L__BB2_6;
	add.s32 	%r109, %r54, -4;
	add.s32 	%r58, %r54, -2;
	mad.lo.s32 	%r108, %r53, %r58, %r1;
	add.s32 	%r59, %r54, -3;
	mad.lo.s32 	%r107, %r53, %r59, %r1;
	mad.lo.s32 	%r106, %r53, %r109, %r1;
	add.s32 	%r60, %r54, -5;
	mad.lo.s32 	%r105, %r53, %r60, %r1;
	add.s32 	%r61, %r54, -6;
	mad.lo.s32 	%r104, %r53, %r61, %r1;
	add.s32 	%r62, %r54, -7;
	mad.lo.s32 	%r103, %r53, %r62, %r1;
	add.s32 	%r63, %r54, -8;
	mad.lo.s32 	%r102, %r53, %r63, %r1;
	add.s32 	%r64, %r54, -1;
	mad.lo.s32 	%r101, %r53, %r64, %r1;
	and.b32  	%r65, %r54, 2147483640;
	neg.s32 	%r100, %r65;
$L__BB2_4:
	.pragma "nounroll";
	add.s32 	%r66, %r109, 3;
	mul.wide.u32 	%rd21, %r66, 4;
	add.s64 	%rd22, %rd3, %rd21;
	ld.global.f32 	%f23, [%rd22];
	mul.wide.s32 	%rd23, %r101, 4;
	add.s64 	%rd24, %rd1, %rd23;
	ld.global.f32 	%f24, [%rd24];
	mul.f32 	%f25, %f23, %f24;
	mul.f32 	%f26, %f250, %f25;
	add.s64 	%rd25, %rd4, %rd21;
	st.local.f32 	[%rd25], %f26;
	add.s64 	%rd26, %rd2, %rd23;
	ld.global.f32 	%f27, [%rd26];
	mul.f32 	%f28, %f26, %f27;
	sub.f32 	%f29, %f250, %f28;
	add.s32 	%r67, %r109, 2;
	mul.wide.u32 	%rd27, %r67, 4;
	add.s64 	%rd28, %rd3, %rd27;
	ld.global.f32 	%f30, [%rd28];
	mul.wide.s32 	%rd29, %r108, 4;
	add.s64 	%rd30, %rd1, %rd29;
	ld.global.f32 	%f31, [%rd30];
	mul.f32 	%f32, %f30, %f31;
	mul.f32 	%f33, %f29, %f32;
	add.s64 	%rd31, %rd4, %rd27;
	st.local.f32 	[%rd31], %f33;
	add.s64 	%rd32, %rd2, %rd29;
	ld.global.f32 	%f34, [%rd32];
	mul.f32 	%f35, %f33, %f34;
	sub.f32 	%f36, %f29, %f35;
	add.s32 	%r68, %r109, 1;
	mul.wide.u32 	%rd33, %r68, 4;
	add.s64 	%rd34, %rd3, %rd33;
	ld.global.f32 	%f37, [%rd34];
	mul.wide.s32 	%rd35, %r107, 4;
	add.s64 	%rd36, %rd1, %rd35;
	ld.global.f32 	%f38, [%rd36];
	mul.f32 	%f39, %f37, %f38;
	mul.f32 	%f40, %f36, %f39;
	add.s64 	%rd37, %rd4, %rd33;
	st.local.f32 	[%rd37], %f40;
	add.s64 	%rd38, %rd2, %rd35;
	ld.global.f32 	%f41, [%rd38];
	mul.f32 	%f42, %f40, %f41;
	sub.f32 	%f43, %f36, %f42;
	add.s32 	%r69, %r109, -4;
	mul.wide.u32 	%rd39, %r109, 4;
	add.s64 	%rd40, %rd3, %rd39;
	ld.global.f32 	%f44, [%rd40];
	mul.wide.s32 	%rd41, %r106, 4;
	add.s64 	%rd42, %rd1, %rd41;
	ld.global.f32 	%f45, [%rd42];
	mul.f32 	%f46, %f44, %f45;
	mul.f32 	%f47, %f43, %f46;
	add.s64 	%rd43, %rd4, %rd39;
	st.local.f32 	[%rd43], %f47;
	add.s64 	%rd44, %rd2, %rd41;
	ld.global.f32 	%f48, [%rd44];
	mul.f32 	%f49, %f47, %f48;
	sub.f32 	%f50, %f43, %f49;
	add.s32 	%r70, %r109, -1;
	mul.wide.u32 	%rd45, %r70, 4;
	add.s64 	%rd46, %rd3, %rd45;
	ld.global.f32 	%f51, [%rd46];
	mul.wide.s32 	%rd47, %r105, 4;
	add.s64 	%rd48, %rd1, %rd47;
	ld.global.f32 	%f52, [%rd48];
	mul.f32 	%f53, %f51, %f52;
	mul.f32 	%f54, %f50, %f53;
	add.s64 	%rd49, %rd4, %rd45;
	st.local.f32 	[%rd49], %f54;
	add.s64 	%rd50, %rd2, %rd47;
	ld.global.f32 	%f55, [%rd50];
	mul.f32 	%f56, %f54, %f55;
	sub.f32 	%f57, %f50, %f56;
	add.s32 	%r71, %r109, -2;
	mul.wide.u32 	%rd51, %r71, 4;
	add.s64 	%rd52, %rd3, %rd51;
	ld.global.f32 	%f58, [%rd52];
	mul.wide.s32 	%rd53, %r104, 4;
	add.s64 	%rd54, %rd1, %rd53;
	ld.global.f32 	%f59, [%rd54];
	mul.f32 	%f60, %f58, %f59;
	mul.f32 	%f61, %f57, %f60;
	add.s64 	%rd55, %rd4, %rd51;
	st.local.f32 	[%rd55], %f61;
	add.s64 	%rd56, %rd2, %rd53;
	ld.global.f32 	%f62, [%rd56];
	mul.f32 	%f63, %f61, %f62;
	sub.f32 	%f64, %f57, %f63;
	add.s32 	%r72, %r109, -3;
	mul.wide.u32 	%rd57, %r72, 4;
	add.s64 	%rd58, %rd3, %rd57;
	ld.global.f32 	%f65, [%rd58];
	mul.wide.s32 	%rd59, %r103, 4;
	add.s64 	%rd60, %rd1, %rd59;
	ld.global.f32 	%f66, [%rd60];
	mul.f32 	%f67, %f65, %f66;
	mul.f32 	%f68, %f64, %f67;
	add.s64 	%rd61, %rd4, %rd57;
	st.local.f32 	[%rd61], %f68;
	add.s64 	%rd62, %rd2, %rd59;
	ld.global.f32 	%f69, [%rd62];
	mul.f32 	%f70, %f68, %f69;
	sub.f32 	%f71, %f64, %f70;
	mul.wide.u32 	%rd63, %r69, 4;
	add.s64 	%rd64, %rd3, %rd63;
	ld.global.f32 	%f72, [%rd64];
	mul.wide.s32 	%rd65, %r102, 4;
	add.s64 	%rd66, %rd1, %rd65;
	ld.global.f32 	%f73, [%rd66];
	mul.f32 	%f74, %f72, %f73;
	mul.f32 	%f75, %f71, %f74;
	add.s64 	%rd67, %rd4, %rd63;
	st.local.f32 	[%rd67], %f75;
	add.s64 	%rd68, %rd2, %rd65;
	ld.global.f32 	%f76, [%rd68];
	mul.f32 	%f77, %f75, %f76;
	sub.f32 	%f250, %f71, %f77;
	add.s32 	%r109, %r109, -8;
	shl.b32 	%r73, %r53, 3;
	sub.s32 	%r108, %r108, %r73;
	sub.s32 	%r107, %r107, %r73;
	sub.s32 	%r106, %r106, %r73;
	sub.s32 	%r105, %r105, %r73;
	sub.s32 	%r104, %r104, %r73;
	sub.s32 	%r103, %r103, %r73;
	sub.s32 	%r102, %r102, %r73;
	sub.s32 	%r101, %r101, %r73;
	add.s32 	%r100, %r100, 8;
	setp.ne.s32 	%p4, %r100, 0;
	@%p4 bra 	$L__BB2_4;
	add.s32 	%r111, %r109, 4;
$L__BB2_6:
	setp.eq.s32 	%p5, %r2, 0;
	@%p5 bra 	$L__BB2_14;
	and.b32  	%r35, %r54, 3;
	setp.lt.u32 	%p6, %r2, 4;
	@%p6 bra 	$L__BB2_9;
	add.s32 	%r74, %r111, -1;
	mul.wide.u32 	%rd69, %r74, 4;
	add.s64 	%rd70, %rd3, %rd69;
	ld.global.f32 	%f79, [%rd70];
	mul.lo.s32 	%r75, %r74, %r53;
	add.s32 	%r76, %r75, %r1;
	mul.wide.s32 	%rd71, %r76, 4;
	add.s64 	%rd72, %rd1, %rd71;
	ld.global.f32 	%f80, [%rd72];
	mul.f32 	%f81, %f79, %f80;
	mul.f32 	%f82, %f250, %f81;
	add.s64 	%rd73, %rd4, %rd69;
	st.local.f32 	[%rd73], %f82;
	add.s64 	%rd74, %rd2, %rd71;
	ld.global.f32 	%f83, [%rd74];
	mul.f32 	%f84, %f82, %f83;
	sub.f32 	%f85, %f250, %f84;
	add.s32 	%r77, %r111, -2;
	mul.wide.u32 	%rd75, %r77, 4;
	add.s64 	%rd76, %rd3, %rd75;
	ld.global.f32 	%f86, [%rd76];
	sub.s32 	%r78, %r75, %r53;
	add.s32 	%r79, %r78, %r1;
	mul.wide.s32 	%rd77, %r79, 4;
	add.s64 	%rd78, %rd1, %rd77;
	ld.global.f32 	%f87, [%rd78];
	mul.f32 	%f88, %f86, %f87;
	mul.f32 	%f89, %f85, %f88;
	add.s64 	%rd79, %rd4, %rd75;
	st.local.f32 	[%rd79], %f89;
	add.s64 	%rd80, %rd2, %rd77;
	ld.global.f32 	%f90, [%rd80];
	mul.f32 	%f91, %f89, %f90;
	sub.f32 	%f92, %f85, %f91;
	add.s32 	%r80, %r111, -3;
	mul.wide.u32 	%rd81, %r80, 4;
	add.s64 	%rd82, %rd3, %rd81;
	ld.global.f32 	%f93, [%rd82];
	sub.s32 	%r81, %r78, %r53;
	add.s32 	%r82, %r81, %r1;
	mul.wide.s32 	%rd83, %r82, 4;
	add.s64 	%rd84, %rd1, %rd83;
	ld.global.f32 	%f94, [%rd84];
	mul.f32 	%f95, %f93, %f94;
	mul.f32 	%f96, %f92, %f95;
	add.s64 	%rd85, %rd4, %rd81;
	st.local.f32 	[%rd85], %f96;
	add.s64 	%rd86, %rd2, %rd83;
	ld.global.f32 	%f97, [%rd86];
	mul.f32 	%f98, %f96, %f97;
	sub.f32 	%f99, %f92, %f98;
	add.s32 	%r111, %r111, -4;
	mul.wide.u32 	%rd87, %r111, 4;
	add.s64 	%rd88, %rd3, %rd87;
	ld.global.f32 	%f100, [%rd88];
	sub.s32 	%r83, %r81, %r53;
	add.s32 	%r84, %r83, %r1;
	mul.wide.s32 	%rd89, %r84, 4;
	add.s64 	%rd90, %rd1, %rd89;
	ld.global.f32 	%f101, [%rd90];
	mul.f32 	%f102, %f100, %f101;
	mul.f32 	%f103, %f99, %f102;
	add.s64 	%rd91, %rd4, %rd87;
	st.local.f32 	[%rd91], %f103;
	add.s64 	%rd92, %rd2, %rd89;
	ld.global.f32 	%f104, [%rd92];
	mul.f32 	%f105, %f103, %f104;
	sub.f32 	%f250, %f99, %f105;
$L__BB2_9:
	setp.eq.s32 	%p7, %r35, 0;
	@%p7 bra 	$L__BB2_14;
	setp.eq.s32 	%p8, %r35, 1;
	@%p8 bra 	$L__BB2_12;
	add.s32 	%r85, %r111, -1;
	mul.wide.u32 	%rd93, %r85, 4;
	add.s64 	%rd94, %rd3, %rd93;
	ld.global.f32 	%f107, [%rd94];
	mul.lo.s32 	%r86, %r85, %r53;
	add.s32 	%r87, %r86, %r1;
	mul.wide.s32 	%rd95, %r87, 4;
	add.s64 	%rd96, %rd1, %rd95;
	ld.global.f32 	%f108, [%rd96];
	mul.f32 	%f109, %f107, %f108;
	mul.f32 	%f110, %f250, %f109;
	add.s64 	%rd97, %rd4, %rd93;
	st.local.f32 	[%rd97], %f110;
	add.s64 	%rd98, %rd2, %rd95;
	ld.global.f32 	%f111, [%rd98];
	mul.f32 	%f112, %f110, %f111;
	sub.f32 	%f113, %f250, %f112;
	add.s32 	%r111, %r111, -2;
	mul.wide.u32 	%rd99, %r111, 4;
	add.s64 	%rd100, %rd3, %rd99;
	ld.global.f32 	%f114, [%rd100];
	sub.s32 	%r88, %r86, %r53;
	add.s32 	%r89, %r88, %r1;
	mul.wide.s32 	%rd101, %r89, 4;
	add.s64 	%rd102, %rd1, %rd101;
	ld.global.f32 	%f115, [%rd102];
	mul.f32 	%f116, %f114, %f115;
	mul.f32 	%f117, %f113, %f116;
	add.s64 	%rd103, %rd4, %rd99;
	st.local.f32 	[%rd103], %f117;
	add.s64 	%rd104, %rd2, %rd101;
	ld.global.f32 	%f118, [%rd104];
	mul.f32 	%f119, %f117, %f118;
	sub.f32 	%f250, %f113, %f119;
$L__BB2_12:
	and.b32  	%r90, %r54, 1;
	setp.eq.b32 	%p9, %r90, 1;
	not.pred 	%p10, %p9;
	@%p10 bra 	$L__BB2_14;
	add.s32 	%r91, %r111, -1;
	mul.wide.u32 	%rd105, %r91, 4;
	add.s64 	%rd106, %rd3, %rd105;
	ld.global.f32 	%f120, [%rd106];
	mad.lo.s32 	%r92, %r91, %r53, %r1;
	mul.wide.s32 	%rd107, %r92, 4;
	add.s64 	%rd108, %rd1, %rd107;
	ld.global.f32 	%f121, [%rd108];
	mul.f32 	%f122, %f120, %f121;
	mul.f32 	%f123, %f250, %f122;
	add.s64 	%rd109, %rd4, %rd105;
	st.local.f32 	[%rd109], %f123;
	add.s64 	%rd110, %rd2, %rd107;
	ld.global.f32 	%f124, [%rd110];
	mul.f32 	%f125, %f123, %f124;
	sub.f32 	%f250, %f250, %f125;
$L__BB2_14:
	ld.param.u64 	%rd159, [_Z12lbfgsTwoLoopPfPKfS1_S1_S1_iii_param_0];
	setp.lt.s32 	%p11, %r54, 1;
	neg.f32 	%f252, %f250;
	cvta.to.global.u64 	%rd111, %rd159;
	mul.wide.s32 	%rd112, %r1, 4;
	add.s64 	%rd5, %rd111, %rd112;
	st.global.f32 	[%rd5], %f252;
	@%p11 bra 	$L__BB2_26;
	and.b32  	%r40, %r54, 7;
	setp.lt.u32 	%p12, %r54, 8;
	mov.b32 	%r116, 0;
	@%p12 bra 	$L__BB2_18;
	and.b32  	%r116, %r54, 2147483640;
	neg.s32 	%r114, %r116;
	add.s64 	%rd161, %rd3, 16;
	add.s64 	%rd160, %rd4, 16;
	mul.wide.s32 	%rd116, %r53, 4;
	shl.b32 	%r95, %r53, 3;
	mov.u32 	%r113, %r1;
$L__BB2_17:
	.pragma "nounroll";
	ld.global.f32 	%f126, [%rd161+-16];
	mul.wide.s32 	%rd113, %r113, 4;
	add.s64 	%rd114, %rd2, %rd113;
	ld.global.f32 	%f127, [%rd114];
	mul.f32 	%f128, %f126, %f127;
	mul.f32 	%f129, %f128, %f252;
	add.s64 	%rd115, %rd1, %rd113;
	ld.global.f32 	%f130, [%rd115];
	ld.local.f32 	%f131, [%rd160+-16];
	sub.f32 	%f132, %f131, %f129;
	fma.rn.f32 	%f133, %f130, %f132, %f252;
	st.global.f32 	[%rd5], %f133;
	ld.global.f32 	%f134, [%rd161+-12];
	add.s64 	%rd117, %rd114, %rd116;
	ld.global.f32 	%f135, [%rd117];
	mul.f32 	%f136, %f134, %f135;
	mul.f32 	%f137, %f136, %f133;
	add.s64 	%rd118, %rd115, %rd116;
	ld.global.f32 	%f138, [%rd118];
	ld.local.f32 	%f139, [%rd160+-12];
	sub.f32 	%f140, %f139, %f137;
	fma.rn.f32 	%f141, %f138, %f140, %f133;
	st.global.f32 	[%rd5], %f141;
	ld.global.f32 	%f142, [%rd161+-8];
	add.s64 	%rd119, %rd117, %rd116;
	ld.global.f32 	%f143, [%rd119];
	mul.f32 	%f144, %f142, %f143;
	mul.f32 	%f145, %f144, %f141;
	add.s64 	%rd120, %rd118, %rd116;
	ld.global.f32 	%f146, [%rd120];
	ld.local.f32 	%f147, [%rd160+-8];
	sub.f32 	%f148, %f147, %f145;
	fma.rn.f32 	%f149, %f146, %f148, %f141;
	st.global.f32 	[%rd5], %f149;
	ld.global.f32 	%f150, [%rd161+-4];
	add.s64 	%rd121, %rd119, %rd116;
	ld.global.f32 	%f151, [%rd121];
	mul.f32 	%f152, %f150, %f151;
	mul.f32 	%f153, %f152, %f149;
	add.s64 	%rd122, %rd120, %rd116;
	ld.global.f32 	%f154, [%rd122];
	ld.local.f32 	%f155, [%rd160+-4];
	sub.f32 	%f156, %f155, %f153;
	fma.rn.f32 	%f157, %f154, %f156, %f149;
	st.global.f32 	[%rd5], %f157;
	ld.global.f32 	%f158, [%rd161];
	add.s64 	%rd123, %rd121, %rd116;
	ld.global.f32 	%f159, [%rd123];
	mul.f32 	%f160, %f158, %f159;
	mul.f32 	%f161, %f160, %f157;
	add.s64 	%rd124, %rd122, %rd116;
	ld.global.f32 	%f162, [%rd124];
	ld.local.f32 	%f163, [%rd160];
	sub.f32 	%f164, %f163, %f161;
	fma.rn.f32 	%f165, %f162, %f164, %f157;
	st.global.f32 	[%rd5], %f165;
	ld.global.f32 	%f166, [%rd161+4];
	add.s64 	%rd125, %rd123, %rd116;
	ld.global.f32 	%f167, [%rd125];
	mul.f32 	%f168, %f166, %f167;
	mul.f32 	%f169, %f168, %f165;
	add.s64 	%rd126, %rd124, %rd116;
	ld.global.f32 	%f170, [%rd126];
	ld.local.f32 	%f171, [%rd160+4];
	sub.f32 	%f172, %f171, %f169;
	fma.rn.f32 	%f173, %f170, %f172, %f165;
	st.global.f32 	[%rd5], %f173;
	ld.global.f32 	%f174, [%rd161+8];
	add.s64 	%rd127, %rd125, %rd116;
	ld.global.f32 	%f175, [%rd127];
	mul.f32 	%f176, %f174, %f175;
	mul.f32 	%f177, %f176, %f173;
	add.s64 	%rd128, %rd126, %rd116;
	ld.global.f32 	%f178, [%rd128];
	ld.local.f32 	%f179, [%rd160+8];
	sub.f32 	%f180, %f179, %f177;
	fma.rn.f32 	%f181, %f178, %f180, %f173;
	st.global.f32 	[%rd5], %f181;
	ld.global.f32 	%f182, [%rd161+12];
	add.s64 	%rd129, %rd127, %rd116;
	ld.global.f32 	%f183, [%rd129];
	mul.f32 	%f184, %f182, %f183;
	mul.f32 	%f185, %f184, %f181;
	add.s64 	%rd130, %rd128, %rd116;
	ld.global.f32 	%f186, [%rd130];
	ld.local.f32 	%f187, [%rd160+12];
	sub.f32 	%f188, %f187, %f185;
	fma.rn.f32 	%f252, %f186, %f188, %f181;
	st.global.f32 	[%rd5], %f252;
	add.s32 	%r114, %r114, 8;
	add.s32 	%r113, %r113, %r95;
	add.s64 	%rd161, %rd161, 32;
	add.s64 	%rd160, %rd160, 32;
	setp.ne.s32 	%p13, %r114, 0;
	@%p13 bra 	$L__BB2_17;
$L__BB2_18:
	setp.eq.s32 	%p14, %r40, 0;
	@%p14 bra 	$L__BB2_26;
	and.b32  	%r48, %r54, 3;
	setp.lt.u32 	%p15, %r40, 4;
	@%p15 bra 	$L__BB2_21;
	mul.wide.u32 	%rd131, %r116, 4;
	add.s64 	%rd132, %rd3, %rd131;
	ld.global.f32 	%f189, [%rd132];
	mad.lo.s32 	%r96, %r116, %r53, %r1;
	mul.wide.s32 	%rd133, %r96, 4;
	add.s64 	%rd134, %rd2, %rd133;
	ld.global.f32 	%f190, [%rd134];
	mul.f32 	%f191, %f189, %f190;
	mul.f32 	%f192, %f191, %f252;
	add.s64 	%rd135, %rd1, %rd133;
	ld.global.f32 	%f193, [%rd135];
	add.s64 	%rd136, %rd4, %rd131;
	ld.local.f32 	%f194, [%rd136];
	sub.f32 	%f195, %f194, %f192;
	fma.rn.f32 	%f196, %f193, %f195, %f252;
	st.global.f32 	[%rd5], %f196;
	ld.global.f32 	%f197, [%rd132+4];
	mul.wide.s32 	%rd137, %r53, 4;
	add.s64 	%rd138, %rd134, %rd137;
	ld.global.f32 	%f198, [%rd138];
	mul.f32 	%f199, %f197, %f198;
	mul.f32 	%f200, %f199, %f196;
	add.s64 	%rd139, %rd135, %rd137;
	ld.global.f32 	%f201, [%rd139];
	ld.local.f32 	%f202, [%rd136+4];
	sub.f32 	%f203, %f202, %f200;
	fma.rn.f32 	%f204, %f201, %f203, %f196;
	st.global.f32 	[%rd5], %f204;
	ld.global.f32 	%f205, [%rd132+8];
	add.s64 	%rd140, %rd138, %rd137;
	ld.global.f32 	%f206, [%rd140];
	mul.f32 	%f207, %f205, %f206;
	mul.f32 	%f208, %f207, %f204;
	add.s64 	%rd141, %rd139, %rd137;
	ld.global.f32 	%f209, [%rd141];
	ld.local.f32 	%f210, [%rd136+8];
	sub.f32 	%f211, %f210, %f208;
	fma.rn.f32 	%f212, %f209, %f211, %f204;
	st.global.f32 	[%rd5], %f212;
	ld.global.f32 	%f213, [%rd132+12];
	add.s64 	%rd142, %rd140, %rd137;
	ld.global.f32 	%f214, [%rd142];
	mul.f32 	%f215, %f213, %f214;
	mul.f32 	%f216, %f215, %f212;
	add.s64 	%rd143, %rd141, %rd137;
	ld.global.f32 	%f217, [%rd143];
	ld.local.f32 	%f218, [%rd136+12];
	sub.f32 	%f219, %f218, %f216;
	fma.rn.f32 	%f252, %f217, %f219, %f212;
	st.global.f32 	[%rd5], %f252;
	add.s32 	%r116, %r116, 4;
$L__BB2_21:
	setp.eq.s32 	%p16, %r48, 0;
	@%p16 bra 	$L__BB2_26;
	setp.eq.s32 	%p17, %r48, 1;
	@%p17 bra 	$L__BB2_24;
	mul.wide.u32 	%rd144, %r116, 4;
	add.s64 	%rd145, %rd3, %rd144;
	ld.global.f32 	%f220, [%rd145];
	mad.lo.s32 	%r97, %r116, %r53, %r1;
	mul.wide.s32 	%rd146, %r97, 4;
	add.s64 	%rd147, %rd2, %rd146;
	ld.global.f32 	%f221, [%rd147];
	mul.f32 	%f222, %f220, %f221;
	mul.f32 	%f223, %f222, %f252;
	add.s64 	%rd148, %rd1, %rd146;
	ld.global.f32 	%f224, [%rd148];
	add.s64 	%rd149, %rd4, %rd144;
	ld.local.f32 	%f225, [%rd149];
	sub.f32 	%f226, %f225, %f223;
	fma.rn.f32 	%f227, %f224, %f226, %f252;
	st.global.f32 	[%rd5], %f227;
	ld.global.f32 	%f228, [%rd145+4];
	mul.wide.s32 	%rd150, %r53, 4;
	add.s64 	%rd151, %rd147, %rd150;
	ld.global.f32 	%f229, [%rd151];
	mul.f32 	%f230, %f228, %f229;
	mul.f32 	%f231, %f230, %f227;
	add.s64 	%rd152, %rd148, %rd150;
	ld.global.f32 	%f232, [%rd152];
	ld.local.f32 	%f233, [%rd149+4];
	sub.f32 	%f234, %f233, %f231;
	fma.rn.f32 	%f252, %f232, %f234, %f227;
	st.global.f32 	[%rd5], %f252;
	add.s32 	%r116, %r116, 2;
$L__BB2_24:
	and.b32  	%r98, %r54, 1;
	setp.eq.b32 	%p18, %r98, 1;
	not.pred 	%p19, %p18;
	@%p19 bra 	$L__BB2_26;
	mul.wide.u32 	%rd153, %r116, 4;
	add.s64 	%rd154, %rd3, %rd153;
	ld.global.f32 	%f235, [%rd154];
	mad.lo.s32 	%r99, %r116, %r53, %r1;
	mul.wide.s32 	%rd155, %r99, 4;
	add.s64 	%rd156, %rd2, %rd155;
	ld.global.f32 	%f236, [%rd156];
	mul.f32 	%f237, %f235, %f236;
	mul.f32 	%f238, %f237, %f252;
	add.s64 	%rd157, %rd1, %rd155;
	ld.global.f32 	%f239, [%rd157];
	add.s64 	%rd158, %rd4, %rd153;
	ld.local.f32 	%f240, [%rd158];
	sub.f32 	%f241, %f240, %f238;
	fma.rn.f32 	%f242, %f239, %f241, %f252;
	st.global.f32 	[%rd5], %f242;
$L__BB2_26:
	ret;

}


// ===== COMPILED SASS (sm_100) =====

	.target	sm_100

	.elftype	@"ET_EXEC"


//--------------------- .note.nv.tkinfo           --------------------------
	.section	.note.nv.tkinfo,"",@"SHT_NOTE"
	.sectionflags	@"SHF_NOTE_NV_TKINFO"
	.tkinfo
        /*0018*/ 	.word	0x00000002
        /*0030*/ 	.string	""
        /*0030*/ 	.string	"ptxas"
        /*0030*/ 	.string	"Cuda compilation tools, release 13.0, V13.0.88"
        /*0030*/ 	.string	"Build cuda_13.0.r13.0/compiler.36424714_0"
        /*0030*/ 	.string	"-arch sm_100 -m 64 "



//--------------------- .note.nv.cuinfo           --------------------------
	.section	.note.nv.cuinfo,"",@"SHT_NOTE"
	.sectionflags	@"SHF_NOTE_NV_CUINFO"
        /*0018*/ 	.short	0x0002
        /*001a*/ 	.short	0x0064
        /*001c*/ 	.short	0x0082
	.zero		2


//--------------------- .nv.info                  --------------------------
	.section	.nv.info,"",@"SHT_CUDA_INFO"
	.align	4


	//----- nvinfo : EIATTR_REGCOUNT
	.align		4
        /*0000*/ 	.byte	0x04, 0x2f
        /*0002*/ 	.short	(.L_1 - .L_0)
	.align		4
.L_0:
        /*0004*/ 	.word	index@(_Z22computeLossAndGradientPKfS0_S0_PfS1_i)
        /*0008*/ 	.word	0x00000020


	//----- nvinfo : EIATTR_FRAME_SIZE
	.align		4
.L_1:
        /*000c*/ 	.byte	0x04, 0x11
        /*000e*/ 	.short	(.L_3 - .L_2)
	.align		4
.L_2:
        /*0010*/ 	.word	index@(_Z22computeLossAndGradientPKfS0_S0_PfS1_i)
        /*0014*/ 	.word	0x00000000


	//----- nvinfo : EIATTR_REGCOUNT
	.align		4
.L_3:
        /*0018*/ 	.byte	0x04, 0x2f
        /*001a*/ 	.short	(.L_5 - .L_4)
	.align		4
.L_4:
        /*001c*/ 	.word	index@(_Z16tensorCoreMatVecPK6__halfS1_PS_i)
        /*0020*/ 	.word	0x00000020


	//----- nvinfo : EIATTR_FRAME_SIZE
	.align		4
.L_5:
        /*0024*/ 	.byte	0x04, 0x11
        /*0026*/ 	.short	(.L_7 - .L_6)
	.align		4
.L_6:
        /*0028*/ 	.word	index@(_Z16tensorCoreMatVecPK6__halfS1_PS_i)
        /*002c*/ 	.word	0x00000000


	//----- nvinfo : EIATTR_REGCOUNT
	.align		4
.L_7:
        /*0030*/ 	.byte	0x04, 0x2f
        /*0032*/ 	.short	(.L_9 - .L_8)
	.align		4
.L_8:
        /*0034*/ 	.word	index@(_Z12lbfgsTwoLoopPfPKfS1_S1_S1_iii)
        /*0038*/ 	.word	0x00000020


	//----- nvinfo : EIATTR_FRAME_SIZE
	.align		4
.L_9:
        /*003c*/ 	.byte	0x04, 0x11
        /*003e*/ 	.short	(.L_11 - .L_10)
	.align		4
.L_10:
        /*0040*/ 	.word	index@(_Z12lbfgsTwoLoopPfPKfS1_S1_S1_iii)
        /*0044*/ 	.word	0x00000018


	//----- nvinfo : EIATTR_MIN_STACK_SIZE
	.align		4
.L_11:
        /*0048*/ 	.byte	0x04, 0x12
        /*004a*/ 	.short	(.L_13 - .L_12)
	.align		4
.L_12:
        /*004c*/ 	.word	index@(_Z12lbfgsTwoLoopPfPKfS1_S1_S1_iii)
        /*0050*/ 	.word	0x00000018


	//----- nvinfo : EIATTR_MIN_STACK_SIZE
	.align		4
.L_13:
        /*0054*/ 	.byte	0x04, 0x12
        /*0056*/ 	.short	(.L_15 - .L_14)
	.align		4
.L_14:
        /*0058*/ 	.word	index@(_Z16tensorCoreMatVecPK6__halfS1_PS_i)
        /*005c*/ 	.word	0x00000000


	//----- nvinfo : EIATTR_MIN_STACK_SIZE
	.align		4
.L_15:
        /*0060*/ 	.byte	0x04, 0x12
        /*0062*/ 	.short	(.L_17 - .L_16)
	.align		4
.L_16:
        /*0064*/ 	.word	index@(_Z22computeLossAndGradientPKfS0_S0_PfS1_i)
        /*0068*/ 	.word	0x00000000
.L_17:


//--------------------- .nv.compat                --------------------------
	.section	.nv.compat,"",@"SHT_CUDA_COMPAT_INFO"
	.align	4
        /*0000*/ 	.byte	0x02, 0x09, 0x00, 0x00, 0x02, 0x02, 0x01, 0x00, 0x02, 0x05, 0x05, 0x00, 0x03, 0x07, 0x01, 0x01
        /*0010*/ 	.byte	0x02, 0x03, 0x00, 0x00, 0x02, 0x06, 0x01, 0x00, 0x04, 0x0b, 0x08, 0x00, 0x09, 0x00, 0x00, 0x00
        /*0020*/ 	.byte	0x00, 0x00, 0x00, 0x00


//--------------------- .nv.info._Z12lbfgsTwoLoopPfPKfS1_S1_S1_iii --------------------------
	.section	.nv.info._Z12lbfgsTwoLoopPfPKfS1_S1_S1_iii,"",@"SHT_CUDA_INFO"
	.sectionflags	@""
	.align	4


	//----- nvinfo : EIATTR_CUDA_API_VERSION
	.align		4
        /*0000*/ 	.byte	0x04, 0x37
        /*0002*/ 	.short	(.L_19 - .L_18)
.L_18:
        /*0004*/ 	.word	0x00000082


	//----- nvinfo : EIATTR_KPARAM_INFO
	.align		4
.L_19:
        /*0008*/ 	.byte	0x04, 0x17
        /*000a*/ 	.short	(.L_21 - .L_20)
.L_20:
        /*000c*/ 	.word	0x00000000
        /*0010*/ 	.short	0x0007
        /*0012*/ 	.short	0x0030
        /*0014*/ 	.byte	0x00, 0xf0, 0x11, 0x00


	//----- nvinfo : EIATTR_KPARAM_INFO
	.align		4
.L_21:
        /*0018*/ 	.byte	0x04, 0x17
        /*001a*/ 	.short	(.L_23 - .L_22)
.L_22:
        /*001c*/ 	.word	0x00000000
        /*0020*/ 	.short	0x0006
        /*0022*/ 	.short	0x002c
        /*0024*/ 	.byte	0x00, 0xf0, 0x11, 0x00


	//----- nvinfo : EIATTR_KPARAM_INFO
	.align		4
.L_23:
        /*0028*/ 	.byte	0x04, 0x17
        /*002a*/ 	.short	(.L_25 - .L_24)
.L_24:
        /*002c*/ 	.word	0x00000000
        /*0030*/ 	.short	0x0005
        /*0032*/ 	.short	0x0028
        /*0034*/ 	.byte	0x00, 0xf0, 0x11, 0x00


	//----- nvinfo : EIATTR_KPARAM_INFO
	.align		4
.L_25:
        /*0038*/ 	.byte	0x04, 0x17
        /*003a*/ 	.short	(.L_27 - .L_26)
.L_26:
        /*003c*/ 	.word	0x00000000
        /*0040*/ 	.short	0x0004
        /*0042*/ 	.short	0x0020
        /*0044*/ 	.byte	0x00, 0xf5, 0x21, 0x00


	//----- nvinfo : EIATTR_KPARAM_INFO
	.align		4
.L_27:
        /*0048*/ 	.byte	0x04, 0x17
        /*004a*/ 	.short	(.L_29 - .L_28)
.L_28:
        /*004c*/ 	.word	0x00000000
        /*0050*/ 	.short	0x0003
        /*0052*/ 	.short	0x0018
        /*0054*/ 	.byte	0x00, 0xf5, 0x21, 0x00


	//----- nvinfo : EIATTR_KPARAM_INFO
	.align		4
.L_29:
        /*0058*/ 	.byte	0x04, 0x17
        /*005a*/ 	.short	(.L_31 - .L_30)
.L_30:
        /*005c*/ 	.word	0x00000000
        /*0060*/ 	.short	0x0002
        /*0062*/ 	.short	0x0010
        /*0064*/ 	.byte	0x00, 0xf5, 0x21, 0x00


	//----- nvinfo : EIATTR_KPARAM_INFO
	.align		4
.L_31:
        /*0068*/ 	.byte	0x04, 0x17
        /*006a*/ 	.short	(.L_33 - .L_32)
.L_32:
        /*006c*/ 	.word	0x00000000
        /*0070*/ 	.short	0x0001
        /*0072*/ 	.short	0x0008
        /*0074*/ 	.byte	0x00, 0xf5, 0x21, 0x00


	//----- nvinfo : EIATTR_KPARAM_INFO
	.align		4
.L_33:
        /*0078*/ 	.byte	0x04, 0x17
        /*007a*/ 	.short	(.L_35 - .L_34)
.L_34:
        /*007c*/ 	.word	0x00000000
        /*0080*/ 	.short	0x0000
        /*0082*/ 	.short	0x0000
        /*0084*/ 	.byte	0x00, 0xf5, 0x21, 0x00


	//----- nvinfo : EIATTR_SPARSE_MMA_MASK
	.align		4
.L_35:
        /*0088*/ 	.byte	0x03, 0x50
        /*008a*/ 	.short	0x0000


	//----- nvinfo : EIATTR_MAXREG_COUNT
	.align		4
        /*008c*/ 	.byte	0x03, 0x1b
        /*008e*/ 	.short	0x00ff


	//----- nvinfo : EIATTR_MERCURY_ISA_VERSION
	.align		4
        /*0090*/ 	.byte	0x03, 0x5f
        /*0092*/ 	.short	0x0101


	//----- nvinfo : EIATTR_VRC_CTA_INIT_COUNT
	.align		4
        /*0094*/ 	.byte	0x02, 0x4a
	.zero		1
	.zero		1


	//----- nvinfo : EIATTR_EXIT_INSTR_OFFSETS
	.align		4
        /*0098*/ 	.byte	0x04, 0x1c
        /*009a*/ 	.short	(.L_37 - .L_36)


	//   ....[0]....
.L_36:
        /*009c*/ 	.word	0x00000080


	//   ....[1]....
        /*00a0*/ 	.word	0x000010d0


	//   ....[2]....
        /*00a4*/ 	.word	0x00001710


	//   ....[3]....
        /*00a8*/ 	.word	0x00001a30


	//   ....[4]....
        /*00ac*/ 	.word	0x00001c20


	//   ....[5]....
        /*00b0*/ 	.word	0x00001d30


	//----- nvinfo : EIATTR_CBANK_PARAM_SIZE
	.align		4
.L_37:
        /*00b4*/ 	.byte	0x03, 0x19
        /*00b6*/ 	.short	0x0034


	//----- nvinfo : EIATTR_PARAM_CBANK
	.align		4
        /*00b8*/ 	.byte	0x04, 0x0a
        /*00ba*/ 	.short	(.L_39 - .L_38)
	.align		4
.L_38:
        /*00bc*/ 	.word	index@(.nv.constant0._Z12lbfgsTwoLoopPfPKfS1_S1_S1_iii)
        /*00c0*/ 	.short	0x0380
        /*00c2*/ 	.short	0x0034


	//----- nvinfo : EIATTR_SW_WAR
	.align		4
.L_39:
        /*00c4*/ 	.byte	0x04, 0x36
        /*00c6*/ 	.short	(.L_41 - .L_40)
.L_40:
        /*00c8*/ 	.word	0x00000008
.L_41:


//--------------------- .nv.info._Z16tensorCoreMatVecPK6__halfS1_PS_i --------------------------
	.section	.nv.info._Z16tensorCoreMatVecPK6__halfS1_PS_i,"",@"SHT_CUDA_INFO"
	.sectionflags	@""
	.align	4


	//----- nvinfo : EIATTR_CUDA_API_VERSION
	.align		4
        /*0000*/ 	.byte	0x04, 0x37
        /*0002*/ 	.short	(.L_43 - .L_42)
.L_42:
        /*0004*/ 	.word	0x00000082


	//----- nvinfo : EIATTR_KPARAM_INFO
	.align		4
.L_43:
        /*0008*/ 	.byte	0x04, 0x17
        /*000a*/ 	.short	(.L_45 - .L_44)
.L_44:
        /*000c*/ 	.word	0x00000000
        /*0010*/ 	.short	0x0003
        /*0012*/ 	.short	0x0018
        /*0014*/ 	.byte	0x00, 0xf0, 0x11, 0x00


	//----- nvinfo : EIATTR_KPARAM_INFO
	.align		4
.L_45:
        /*0018*/ 	.byte	0x04, 0x17
        /*001a*/ 	.short	(.L_47 - .L_46)
.L_46:
        /*001c*/ 	.word	0x00000000
        /*0020*/ 	.short	0x0002
        /*0022*/ 	.short	0x0010
        /*0024*/ 	.byte	0x00, 0xf5, 0x21, 0x00


	//----- nvinfo : EIATTR_KPARAM_INFO
	.align		4
.L_47:
        /*0028*/ 	.byte	0x04, 0x17
        /*002a*/ 	.short	(.L_49 - .L_48)
.L_48:
        /*002c*/ 	.word	0x00000000
        /*0030*/ 	.short	0x0001
        /*0032*/ 	.short	0x0008
        /*0034*/ 	.byte	0x00, 0xf5, 0x21, 0x00


	//----- nvinfo : EIATTR_KPARAM_INFO
	.align		4
.L_49:
        /*0038*/ 	.byte	0x04, 0x17
        /*003a*/ 	.short	(.L_51 - .L_50)
.L_50:
        /*003c*/ 	.word	0x00000000
        /*0040*/ 	.short	0x0000
        /*0042*/ 	.short	0x0000
        /*0044*/ 	.byte	0x00, 0xf5, 0x21, 0x00


	//----- nvinfo : EIATTR_SPARSE_MMA_MASK
	.align		4
.L_51:
        /*0048*/ 	.byte	0x03, 0x50
        /*004a*/ 	.short	0x0000


	//----- nvinfo : EIATTR_WMMA_USED
	.align		4
        /*004c*/ 	.byte	0x01, 0x2b
	.zero		2


	//----- nvinfo : EIATTR_MAXREG_COUNT
	.align		4
        /*0050*/ 	.byte	0x03, 0x1b
        /*0052*/ 	.short	0x00ff


	//----- nvinfo : EIATTR_MERCURY_ISA_VERSION
	.align		4
        /*0054*/ 	.byte	0x03, 0x5f
        /*0056*/ 	.short	0x0101


	//----- nvinfo : EIATTR_VRC_CTA_INIT_COUNT
	.align		4
        /*0058*/ 	.byte	0x02, 0x4a
	.zero		1
	.zero		1


	//----- nvinfo : EIATTR_EXIT_INSTR_OFFSETS
	.align		4
        /*005c*/ 	.byte	0x04, 0x1c
        /*005e*/ 	.short	(.L_53 - .L_52)


	//   ....[0]....
.L_52:
        /*0060*/ 	.word	0x00000090


	//   ....[1]....
        /*0064*/ 	.word	0x00000aa0


	//----- nvinfo : EIATTR_CBANK_PARAM_SIZE
	.align		4
.L_53:
        /*0068*/ 	.byte	0x03, 0x19
        /*006a*/ 	.short	0x001c


	//----- nvinfo : EIATTR_PARAM_CBANK
	.align		4
        /*006c*/ 	.byte	0x04, 0x0a
        /*006e*/ 	.short	(.L_55 - .L_54)
	.align		4
.L_54:
        /*0070*/ 	.word	index@(.nv.constant0._Z16tensorCoreMatVecPK6__halfS1_PS_i)
        /*0074*/ 	.short	0x0380
        /*0076*/ 	.short	0x001c


	//----- nvinfo : EIATTR_SW_WAR
	.align		4
.L_55:
        /*0078*/ 	.byte	0x04, 0x36
        /*007a*/ 	.short	(.L_57 - .L_56)
.L_56:
        /*007c*/ 	.word	0x00000008
.L_57:


//--------------------- .nv.info._Z22computeLossAndGradientPKfS0_S0_PfS1_i --------------------------
	.section	.nv.info._Z22computeLossAndGradientPKfS0_S0_PfS1_i,"",@"SHT_CUDA_INFO"
	.sectionflags	@""
	.align	4


	//----- nvinfo : EIATTR_CUDA_API_VERSION
	.align		4
        /*0000*/ 	.byte	0x04, 0x37
        /*0002*/ 	.short	(.L_59 - .L_58)
.L_58:
        /*0004*/ 	.word	0x00000082


	//----- nvinfo : EIATTR_KPARAM_INFO
	.align		4
.L_59:
        /*0008*/ 	.byte	0x04, 0x17
        /*000a*/ 	.short	(.L_61 - .L_60)
.L_60:
        /*000c*/ 	.word	0x00000000
        /*0010*/ 	.short	0x0005
        /*0012*/ 	.short	0x0028
        /*0014*/ 	.byte	0x00, 0xf0, 0x11, 0x00


	//----- nvinfo : EIATTR_KPARAM_INFO
	.align		4
.L_61:
        /*0018*/ 	.byte	0x04, 0x17
        /*001a*/ 	.short	(.L_63 - .L_62)
.L_62:
        /*001c*/ 	.word	0x00000000
        /*0020*/ 	.short	0x0004
        /*0022*/ 	.short	0x0020
        /*0024*/ 	.byte	0x00, 0xf5, 0x21, 0x00


	//----- nvinfo : EIATTR_KPARAM_INFO
	.align		4
.L_63:
        /*0028*/ 	.byte	0x04, 0x17
        /*002a*/ 	.short	(.L_65 - .L_64)
.L_64:
        /*002c*/ 	.word	0x00000000
        /*0030*/ 	.short	0x0003
        /*0032*/ 	.short	0x0018
        /*0034*/ 	.byte	0x00, 0xf5, 0x21, 0x00


	//----- nvinfo : EIATTR_KPARAM_INFO
	.align		4
.L_65:
        /*0038*/ 	.byte	0x04, 0x17
        /*003a*/ 	.short	(.L_67 - .L_66)
.L_66:
        /*003c*/ 	.word	0x00000000
        /*0040*/ 	.short	0x0002
        /*0042*/ 	.short	0x0010
        /*0044*/ 	.byte	0x00, 0xf5, 0x21, 0x00


	//----- nvinfo : EIATTR_KPARAM_INFO
	.align		4
.L_67:
        /*0048*/ 	.byte	0x04, 0x17
        /*004a*/ 	.short	(.L_69 - .L_68)
.L_68:
        /*004c*/ 	.word	0x00000000
        /*0050*/ 	.short	0x0001
        /*0052*/ 	.short	0x0008
        /*0054*/ 	.byte	0x00, 0xf5, 0x21, 0x00


	//----- nvinfo : EIATTR_KPARAM_INFO
	.align		4
.L_69:
        /*0058*/ 	.byte	0x04, 0x17
        /*005a*/ 	.short	(.L_71 - .L_70)
.L_70:
        /*005c*/ 	.word	0x00000000
        /*0060*/ 	.short	0x0000
        /*0062*/ 	.short	0x0000
        /*0064*/ 	.byte	0x00, 0xf5, 0x21, 0x00


	//----- nvinfo : EIATTR_SPARSE_MMA_MASK
	.align		4
.L_71:
        /*0068*/ 	.byte	0x03, 0x50
        /*006a*/ 	.short	0x0000


	//----- nvinfo : EIATTR_MAXREG_COUNT
	.align		4
        /*006c*/ 	.byte	0x03, 0x1b
        /*006e*/ 	.short	0x00ff


	//----- nvinfo : EIATTR_MERCURY_ISA_VERSION
	.align		4
        /*0070*/ 	.byte	0x03, 0x5f
        /*0072*/ 	.short	0x0101


	//----- nvinfo : EIATTR_VRC_CTA_INIT_COUNT
	.align		4
        /*0074*/ 	.byte	0x02, 0x4a
	.zero		1
	.zero		1


	//----- nvinfo : EIATTR_EXIT_INSTR_OFFSETS
	.align		4
        /*0078*/ 	.byte	0x04, 0x1c
        /*007a*/ 	.short	(.L_73 - .L_72)


	//   ....[0]....
.L_72:
        /*007c*/ 	.word	0x00000070


	//   ....[1]....
        /*0080*/ 	.word	0x00000ad0


	//   ....[2]....
        /*0084*/ 	.word	0x00001660


	//----- nvinfo : EIATTR_CBANK_PARAM_SIZE
	.align		4
.L_73:
        /*0088*/ 	.byte	0x03, 0x19
        /*008a*/ 	.short	0x002c


	//----- nvinfo : EIATTR_PARAM_CBANK
	.align		4
        /*008c*/ 	.byte	0x04, 0x0a
        /*008e*/ 	.short	(.L_75 - .L_74)
	.align		4
.L_74:
        /*0090*/ 	.word	index@(.nv.constant0._Z22computeLossAndGradientPKfS0_S0_PfS1_i)
        /*0094*/ 	.short	0x0380
        /*0096*/ 	.short	0x002c


	//----- nvinfo : EIATTR_SW_WAR
	.align		4
.L_75:
        /*0098*/ 	.byte	0x04, 0x36
        /*009a*/ 	.short	(.L_77 - .L_76)
.L_76:
        /*009c*/ 	.word	0x00000008
.L_77:


//--------------------- .nv.callgraph             --------------------------
	.section	.nv.callgraph,"",@"SHT_CUDA_CALLGRAPH"
	.align	4
	.sectionentsize	8
	.align		4
        /*0000*/ 	.word	0x00000000
	.align		4
        /*0004*/ 	.word	0xffffffff
	.align		4
        /*0008*/ 	.word	0x00000000
	.align		4
        /*000c*/ 	.word	0xfffffffe
	.align		4
        /*0010*/ 	.word	0x00000000
	.align		4
        /*0014*/ 	.word	0xfffffffd
	.align		4
        /*0018*/ 	.word	0x00000000
	.align		4
        /*001c*/ 	.word	0xfffffffc


//--------------------- .text._Z12lbfgsTwoLoopPfPKfS1_S1_S1_iii --------------------------
	.section	.text._Z12lbfgsTwoLoopPfPKfS1_S1_S1_iii,"ax",@progbits
	.align	128
        .global         _Z12lbfgsTwoLoopPfPKfS1_S1_S1_iii
        .type           _Z12lbfgsTwoLoopPfPKfS1_S1_S1_iii,@function
        .size           _Z12lbfgsTwoLoopPfPKfS1_S1_S1_iii,(.L_x_28 - _Z12lbfgsTwoLoopPfPKfS1_S1_S1_iii)
        .other          _Z12lbfgsTwoLoopPfPKfS1_S1_S1_iii,@"STO_CUDA_ENTRY STV_DEFAULT"
_Z12lbfgsTwoLoopPfPKfS1_S1_S1_iii:
.text._Z12lbfgsTwoLoopPfPKfS1_S1_S1_iii:
[----:B------:R-:W0:Y:S01]  /*0000*/  LDC R1, c[0x0][0x37c] ;  /* 0x0000df00ff017b82 */ /* 0x000e220000000800 */
[----:B------:R-:W1:Y:S07]  /*0010*/  S2R R6, SR_TID.X ;  /* 0x0000000000067919 */ /* 0x000e6e0000002100 */
[----:B------:R-:W1:Y:S01]  /*0020*/  S2UR UR4, SR_CTAID.X ;  /* 0x00000000000479c3 */ /* 0x000e620000002500 */
[----:B0-----:R-:W-:-:S07]  /*0030*/  IADD3 R1, PT, PT, R1, -0x18, RZ ;  /* 0xffffffe801017810 */ /* 0x001fce0007ffe0ff */
[----:B------:R-:W1:Y:S08]  /*0040*/  LDC R3, c[0x0][0x360] ;  /* 0x0000d800ff037b82 */ /* 0x000e700000000800 */
[----:B------:R-:W0:Y:S01]  /*0050*/  LDC R7, c[0x0][0x3a8] ;  /* 0x0000ea00ff077b82 */ /* 0x000e220000000800 */
[----:B-1----:R-:W-:-:S05]  /*0060*/  IMAD R6, R3, UR4, R6 ;  /* 0x0000000403067c24 */ /* 0x002fca000f8e0206 */
[----:B0-----:R-:W-:-:S13]  /*0070*/  ISETP.GE.AND P0, PT, R6, R7, PT ;  /* 0x000000070600720c */ /* 0x001fda0003f06270 */
[----:B------:R-:W-:Y:S05]  /*0080*/  @P0 EXIT ;  /* 0x000000000000094d */ /* 0x000fea0003800000 */
[----:B------:R-:W0:Y:S01]  /*0090*/  LDC R0, c[0x0][0x3b0] ;  /* 0x0000ec00ff007b82 */ /* 0x000e220000000800 */
[----:B------:R-:W1:Y:S07]  /*00a0*/  LDCU.64 UR6, c[0x0][0x358] ;  /* 0x00006b00ff0677ac */ /* 0x000e6e0008000a00 */
[----:B------:R-:W2:Y:S01]  /*00b0*/  LDC.64 R2, c[0x0][0x388] ;  /* 0x0000e200ff027b82 */ /* 0x000ea20000000a00 */
[----:B0-----:R-:W-:Y:S01]  /*00c0*/  ISETP.GE.AND P0, PT, R0, 0x1, PT ;  /* 0x000000010000780c */ /* 0x001fe20003f06270 */
[----:B--2---:R-:W-:-:S05]  /*00d0*/  IMAD.WIDE R2, R6, 0x4, R2 ;  /* 0x0000000406027825 */ /* 0x004fca00078e0202 */
[----:B-1----:R0:W5:Y:S07]  /*00e0*/  LDG.E R19, desc[UR6][R2.64] ;  /* 0x0000000602137981 */ /* 0x00216e000c1e1900 */
[----:B------:R-:W-:Y:S05]  /*00f0*/  @!P0 BRA `(.L_x_0) ;  /* 0x0000000c00e48947 */ /* 0x000fea0003800000 */
[----:B------:R-:W1:Y:S01]  /*0100*/  LDC R9, c[0x0][0x3b0] ;  /* 0x0000ec00ff097b82 */ /* 0x000e620000000800 */
[C---:B------:R-:W-:Y:S02]  /*0110*/  ISETP.GE.U32.AND P1, PT, R0.reuse, 0x8, PT ;  /* 0x000000080000780c */ /* 0x040fe40003f26070 */
[----:B------:R-:W-:-:S11]  /*0120*/  LOP3.LUT R8, R0, 0x7, RZ, 0xc0, !PT ;  /* 0x0000000700087812 */ /* 0x000fd600078ec0ff */
[----:B------:R-:W-:Y:S05]  /*0130*/  @!P1 BRA `(.L_x_1) ;  /* 0x0000000800089947 */ /* 0x000fea0003800000 */
[C---:B------:R-:W-:Y:S02]  /*0140*/  IADD3 R10, PT, PT, R0.reuse, -0x2, RZ ;  /* 0xfffffffe000a7810 */ /* 0x040fe40007ffe0ff */
[C---:B------:R-:W-:Y:S02]  /*0150*/  IADD3 R11, PT, PT, R0.reuse, -0x3, RZ ;  /* 0xfffffffd000b7810 */ /* 0x040fe40007ffe0ff */
[----:B------:R-:W-:Y:S01]  /*0160*/  IADD3 R12, PT, PT, R0, -0x5, RZ ;  /* 0xfffffffb000c7810 */ /* 0x000fe20007ffe0ff */
[-CC-:B------:R-:W-:Y:S01]  /*0170*/  IMAD R10, R10, R7.reuse, R6.reuse ;  /* 0x000000070a0a7224 */ /* 0x180fe200078e0206 */
[C---:B------:R-:W-:Y:S01]  /*0180*/  IADD3 R13, PT, PT, R0.reuse, -0x6, RZ ;  /* 0xfffffffa000d7810 */ /* 0x040fe20007ffe0ff */
[-CC-:B------:R-:W-:Y:S01]  /*0190*/  IMAD R11, R11, R7.reuse, R6.reuse ;  /* 0x000000070b0b7224 */ /* 0x180fe200078e0206 */
[----:B------:R-:W-:Y:S01]  /*01a0*/  IADD3 R14, PT, PT, R0, -0x7, RZ ;  /* 0xfffffff9000e7810 */ /* 0x000fe20007ffe0ff */
[-CC-:B------:R-:W-:Y:S01]  /*01b0*/  IMAD R12, R12, R7.reuse, R6.reuse ;  /* 0x000000070c0c7224 */ /* 0x180fe200078e0206 */
[C---:B------:R-:W-:Y:S01]  /*01c0*/  IADD3 R15, PT, PT, R0.reuse, -0x8, RZ ;  /* 0xfffffff8000f7810 */ /* 0x040fe20007ffe0ff */
[-CC-:B------:R-:W-:Y:S01]  /*01d0*/  IMAD R13, R13, R7.reuse, R6.reuse ;  /* 0x000000070d0d7224 */ /* 0x180fe200078e0206 */
[----:B------:R-:W-:Y:S01]  /*01e0*/  IADD3 R16, PT, PT, R0, -0x1, RZ ;  /* 0xffffffff00107810 */ /* 0x000fe20007ffe0ff */
[-CC-:B------:R-:W-:Y:S01]  /*01f0*/  IMAD R14, R14, R7.reuse, R6.reuse ;  /* 0x000000070e0e7224 */ /* 0x180fe200078e0206 */
[C---:B-1----:R-:W-:Y:S01]  /*0200*/  IADD3 R9, PT, PT, R0.reuse, -0x4, RZ ;  /* 0xfffffffc00097810 */ /* 0x042fe20007ffe0ff */
[-CC-:B------:R-:W-:Y:S01]  /*0210*/  IMAD R15, R15, R7.reuse, R6.reuse ;  /* 0x000000070f0f7224 */ /* 0x180fe200078e0206 */
[----:B------:R-:W-:Y:S01]  /*0220*/  LOP3.LUT R17, R0, 0x7ffffff8, RZ, 0xc0, !PT ;  /* 0x7ffffff800117812 */ /* 0x000fe200078ec0ff */
[----:B------:R-:W-:-:S02]  /*0230*/  IMAD R16, R16, R7, R6 ;  /* 0x0000000710107224 */ /* 0x000fc400078e0206 */
[----:B------:R-:W-:Y:S01]  /*0240*/  IMAD R18, R9, R7, R6 ;  /* 0x0000000709127224 */ /* 0x000fe200078e0206 */
[----:B------:R-:W-:-:S07]  /*0250*/  IADD3 R17, PT, PT, -R17, RZ, RZ ;  /* 0x000000ff11117210 */ /* 0x000fce0007ffe1ff */
.L_x_2:
[----:B-1----:R-:W1:Y:S01]  /*0260*/  LDC.64 R4, c[0x0][0x3a0] ;  /* 0x0000e800ff047b82 */ /* 0x002e620000000a00 */
[----:B------:R-:W-:-:S07]  /*0270*/  IADD3 R24, PT, PT, R9, 0x3, RZ ;  /* 0x0000000309187810 */ /* 0x000fce0007ffe0ff */
[----:B------:R-:W0:Y:S01]  /*0280*/  LDC.64 R22, c[0x0][0x390] ;  /* 0x0000e400ff167b82 */ /* 0x000e220000000a00 */
[----:B-1----:R-:W-:-:S06]  /*0290*/  IMAD.WIDE.U32 R20, R24, 0x4, R4 ;  /* 0x0000000418147825 */ /* 0x002fcc00078e0004 */
[----:B------:R-:W2:Y:S01]  /*02a0*/  LDG.E R20, desc[UR6][R20.64] ;  /* 0x0000000614147981 */ /* 0x000ea2000c1e1900 */
[----:B0-----:R-:W-:-:S05]  /*02b0*/  IMAD.WIDE R2, R16, 0x4, R22 ;  /* 0x0000000410027825 */ /* 0x001fca00078e0216 */
[----:B------:R0:W2:Y:S02]  /*02c0*/  LDG.E R25, desc[UR6][R2.64] ;  /* 0x0000000602197981 */ /* 0x0000a4000c1e1900 */
[----:B0-----:R-:W0:Y:S01]  /*02d0*/  LDC.64 R2, c[0x0][0x398] ;  /* 0x0000e600ff027b82 */ /* 0x001e220000000a00 */
[----:B--2---:R-:W-:Y:S01]  /*02e0*/  FMUL R26, R20, R25 ;  /* 0x00000019141a7220 */ /* 0x004fe20000400000 */
[----:B0-----:R-:W-:-:S05]  /*02f0*/  IMAD.WIDE R20, R16, 0x4, R2 ;  /* 0x0000000410147825 */ /* 0x001fca00078e0202 */
[----:B------:R0:W2:Y:S01]  /*0300*/  LDG.E R27, desc[UR6][R20.64] ;  /* 0x00000006141b7981 */ /* 0x0000a2000c1e1900 */
[----:B------:R-:W-:Y:S02]  /*0310*/  LEA R25, R24, R1, 0x2 ;  /* 0x0000000118197211 */ /* 0x000fe400078e10ff */
[----:B------:R-:W-:Y:S01]  /*0320*/  IADD3 R24, PT, PT, R9, 0x2, RZ ;  /* 0x0000000209187810 */ /* 0x000fe20007ffe0ff */
[----:B-----5:R-:W-:Y:S01]  /*0330*/  FMUL R26, R26, R19 ;  /* 0x000000131a1a7220 */ /* 0x020fe20000400000 */
[----:B0-----:R-:W-:-:S05]  /*0340*/  IMAD.WIDE R20, R10, 0x4, R22 ;  /* 0x000000040a147825 */ /* 0x001fca00078e0216 */
[----:B------:R0:W3:Y:S02]  /*0350*/  LDG.E R28, desc[UR6][R20.64] ;  /* 0x00000006141c7981 */ /* 0x0000e4000c1e1900 */
[----:B0-----:R-:W-:-:S04]  /*0360*/  IMAD.WIDE.U32 R20, R24, 0x4, R4 ;  /* 0x0000000418147825 */ /* 0x001fc800078e0004 */
[----:B--2---:R-:W-:Y:S02]  /*0370*/  FFMA R19, -R26, R27, R19 ;  /* 0x0000001b1a137223 */ /* 0x004fe40000000113 */
[----:B------:R0:W3:Y:S02]  /*0380*/  LDG.E R27, desc[UR6][R20.64] ;  /* 0x00000006141b7981 */ /* 0x0000e4000c1e1900 */
[----:B0-----:R-:W-:-:S05]  /*0390*/  IMAD.WIDE R20, R10, 0x4, R2 ;  /* 0x000000040a147825 */ /* 0x001fca00078e0202 */
[----:B------:R0:W2:Y:S04]  /*03a0*/  LDG.E R29, desc[UR6][R20.64] ;  /* 0x00000006141d7981 */ /* 0x0000a8000c1e1900 */
[----:B------:R1:W-:Y:S01]  /*03b0*/  STL [R25], R26 ;  /* 0x0000001a19007387 */ /* 0x0003e20000100800 */
[----:B0-----:R-:W-:-:S05]  /*03c0*/  IMAD.WIDE R20, R11, 0x4, R22 ;  /* 0x000000040b147825 */ /* 0x001fca00078e0216 */
[----:B-1----:R0:W4:Y:S01]  /*03d0*/  LDG.E R26, desc[UR6][R20.64] ;  /* 0x00000006141a7981 */ /* 0x002122000c1e1900 */
[----:B---3--:R-:W-:Y:S01]  /*03e0*/  FMUL R28, R27, R28 ;  /* 0x0000001c1b1c7220 */ /* 0x008fe20000400000 */
[----:B------:R-:W-:Y:S02]  /*03f0*/  LEA R27, R24, R1, 0x2 ;  /* 0x00000001181b7211 */ /* 0x000fe400078e10ff */
[----:B------:R-:W-:-:S05]  /*0400*/  IADD3 R24, PT, PT, R9, 0x1, RZ ;  /* 0x0000000109187810 */ /* 0x000fca0007ffe0ff */
[----:B0-----:R-:W-:-:S05]  /*0410*/  IMAD.WIDE.U32 R20, R24, 0x4, R4 ;  /* 0x0000000418147825 */ /* 0x001fca00078e0004 */
[----:B------:R0:W4:Y:S02]  /*0420*/  LDG.E R25, desc[UR6][R20.64] ;  /* 0x0000000614197981 */ /* 0x000124000c1e1900 */
[----:B0-----:R-:W-:-:S04]  /*0430*/  IMAD.WIDE R20, R11, 0x4, R2 ;  /* 0x000000040b147825 */ /* 0x001fc800078e0202 */
[----:B------:R-:W-:Y:S01]  /*0440*/  FMUL R28, R19, R28 ;  /* 0x0000001c131c7220 */ /* 0x000fe20000400000 */
[----:B----4-:R-:W-:Y:S02]  /*0450*/  FMUL R26, R25, R26 ;  /* 0x0000001a191a7220 */ /* 0x010fe40000400000 */
[----:B------:R0:W3:Y:S01]  /*0460*/  LDG.E R25, desc[UR6][R20.64] ;  /* 0x0000000614197981 */ /* 0x0000e2000c1e1900 */
[----:B--2---:R-:W-:-:S04]  /*0470*/  FFMA R19, -R28, R29, R19 ;  /* 0x0000001d1c137223 */ /* 0x004fc80000000113 */
[----:B------:R-:W-:Y:S01]  /*0480*/  FMUL R26, R19, R26 ;  /* 0x0000001a131a7220 */ /* 0x000fe20000400000 */
[----:B------:R-:W-:Y:S01]  /*0490*/  LEA R29, R24, R1, 0x2 ;  /* 0x00000001181d7211 */ /* 0x000fe200078e10ff */
[C---:B0-----:R-:W-:Y:S01]  /*04a0*/  IMAD.WIDE R20, R18.reuse, 0x4, R22 ;  /* 0x0000000412147825 */ /* 0x041fe200078e0216 */
[----:B------:R0:W-:Y:S04]  /*04b0*/  STL [R27], R28 ;  /* 0x0000001c1b007387 */ /* 0x0001e80000100800 */
[----:B0-----:R0:W2:Y:S02]  /*04c0*/  LDG.E R27, desc[UR6][R20.64] ;  /* 0x00000006141b7981 */ /* 0x0010a4000c1e1900 */
[----:B0-----:R-:W-:-:S04]  /*04d0*/  IMAD.WIDE R20, R18, 0x4, R2 ;  /* 0x0000000412147825 */ /* 0x001fc800078e0202 */
[----:B---3--:R-:W-:Y:S01]  /*04e0*/  FFMA R19, -R26, R25, R19 ;  /* 0x000000191a137223 */ /* 0x008fe20000000113 */
[----:B------:R-:W-:-:S06]  /*04f0*/  IMAD.WIDE.U32 R24, R9, 0x4, R4 ;  /* 0x0000000409187825 */ /* 0x000fcc00078e0004 */
[----:B------:R-:W2:Y:S04]  /*0500*/  LDG.E R24, desc[UR6][R24.64] ;  /* 0x0000000618187981 */ /* 0x000ea8000c1e1900 */
[----:B------:R0:W3:Y:S04]  /*0510*/  LDG.E R25, desc[UR6][R20.64] ;  /* 0x0000000614197981 */ /* 0x0000e8000c1e1900 */
[----:B------:R1:W-:Y:S01]  /*0520*/  STL [R29], R26 ;  /* 0x0000001a1d007387 */ /* 0x0003e20000100800 */
[----:B0-----:R-:W-:Y:S01]  /*0530*/  IMAD.WIDE R20, R12, 0x4, R22 ;  /* 0x000000040c147825 */ /* 0x001fe200078e0216 */
[----:B-1----:R-:W-:-:S03]  /*0540*/  IADD3 R26, PT, PT, R9, -0x1, RZ ;  /* 0xffffffff091a7810 */ /* 0x002fc60007ffe0ff */
[----:B--2---:R-:W-:-:S04]  /*0550*/  FMUL R28, R24, R27 ;  /* 0x0000001b181c7220 */ /* 0x004fc80000400000 */
[----:B------:R-:W-:-:S04]  /*0560*/  FMUL R28, R19, R28 ;  /* 0x0000001c131c7220 */ /* 0x000fc80000400000 */
[----:B---3--:R-:W-:Y:S02]  /*0570*/  FFMA R19, -R28, R25, R19 ;  /* 0x000000191c137223 */ /* 0x008fe40000000113 */
[----:B------:R0:W2:Y:S02]  /*0580*/  LDG.E R25, desc[UR6][R20.64] ;  /* 0x0000000614197981 */ /* 0x0000a4000c1e1900 */
[----:B0-----:R-:W-:-:S05]  /*0590*/  IMAD.WIDE.U32 R20, R26, 0x4, R4 ;  /* 0x000000041a147825 */ /* 0x001fca00078e0004 */
[----:B------:R0:W2:Y:S01]  /*05a0*/  LDG.E R24, desc[UR6][R20.64] ;  /* 0x0000000614187981 */ /* 0x0000a2000c1e1900 */
[----:B------:R-:W-:Y:S01]  /*05b0*/  LEA R27, R9, R1, 0x2 ;  /* 0x00000001091b7211 */ /* 0x000fe200078e10ff */
[----:B0-----:R-:W-:-:S05]  /*05c0*/  IMAD.WIDE R20, R12, 0x4, R2 ;  /* 0x000000040c147825 */ /* 0x001fca00078e0202 */
[----:B------:R0:W3:Y:S04]  /*05d0*/  LDG.E R29, desc[UR6][R20.64] ;  /* 0x00000006141d7981 */ /* 0x0000e8000c1e1900 */
[----:B------:R1:W-:Y:S01]  /*05e0*/  STL [R27], R28 ;  /* 0x0000001c1b007387 */ /* 0x0003e20000100800 */
[----:B0-----:R-:W-:-:S05]  /*05f0*/  IMAD.WIDE R20, R13, 0x4, R22 ;  /* 0x000000040d147825 */ /* 0x001fca00078e0216 */
[----:B-1----:R0:W4:Y:S01]  /*0600*/  LDG.E R28, desc[UR6][R20.64] ;  /* 0x00000006141c7981 */ /* 0x002122000c1e1900 */
[----:B--2---:R-:W-:Y:S01]  /*0610*/  FMUL R24, R24, R25 ;  /* 0x0000001918187220 */ /* 0x004fe20000400000 */
[----:B------:R-:W-:-:S03]  /*0620*/  LEA R25, R26, R1, 0x2 ;  /* 0x000000011a197211 */ /* 0x000fc600078e10ff */
[----:B------:R-:W-:Y:S01]  /*0630*/  FMUL R26, R19, R24 ;  /* 0x00000018131a7220 */ /* 0x000fe20000400000 */
[----:B------:R-:W-:-:S05]  /*0640*/  IADD3 R24, PT, PT, R9, -0x2, RZ ;  /* 0xfffffffe09187810 */ /* 0x000fca0007ffe0ff */
[----:B0-----:R-:W-:-:S05]  /*0650*/  IMAD.WIDE.U32 R20, R24, 0x4, R4 ;  /* 0x0000000418147825 */ /* 0x001fca00078e0004 */
[----:B------:R0:W4:Y:S01]  /*0660*/  LDG.E R27, desc[UR6][R20.64] ;  /* 0x00000006141b7981 */ /* 0x000122000c1e1900 */
[----:B---3--:R-:W-:-:S03]  /*0670*/  FFMA R19, -R26, R29, R19 ;  /* 0x0000001d1a137223 */ /* 0x008fc60000000113 */
[----:B------:R1:W-:Y:S01]  /*0680*/  STL [R25], R26 ;  /* 0x0000001a19007387 */ /* 0x0003e20000100800 */
[----:B0-----:R-:W-:-:S05]  /*0690*/  IMAD.WIDE R20, R13, 0x4, R2 ;  /* 0x000000040d147825 */ /* 0x001fca00078e0202 */
[----:B------:R0:W2:Y:S02]  /*06a0*/  LDG.E R29, desc[UR6][R20.64] ;  /* 0x00000006141d7981 */ /* 0x0000a4000c1e1900 */
[----:B0-----:R-:W-:Y:S01]  /*06b0*/  IADD3 R20, PT, PT, R9, -0x3, RZ ;  /* 0xfffffffd09147810 */ /* 0x001fe20007ffe0ff */
[----:B----4-:R-:W-:Y:S01]  /*06c0*/  FMUL R28, R27, R28 ;  /* 0x0000001c1b1c7220 */ /* 0x010fe20000400000 */
[----:B------:R-:W-:Y:S01]  /*06d0*/  LEA R27, R24, R1, 0x2 ;  /* 0x00000001181b7211 */ /* 0x000fe200078e10ff */
[----:B-1----:R-:W-:-:S04]  /*06e0*/  IMAD.WIDE R24, R14, 0x4, R22 ;  /* 0x000000040e187825 */ /* 0x002fc800078e0216 */
[----:B------:R-:W-:Y:S01]  /*06f0*/  IMAD.WIDE R22, R15, 0x4, R22 ;  /* 0x000000040f167825 */ /* 0x000fe200078e0216 */
[----:B------:R0:W3:Y:S05]  /*0700*/  LDG.E R21, desc[UR6][R24.64] ;  /* 0x0000000618157981 */ /* 0x0000ea000c1e1900 */
[----:B------:R-:W4:Y:S01]  /*0710*/  LDG.E R22, desc[UR6][R22.64] ;  /* 0x0000000616167981 */ /* 0x000f22000c1e1900 */
[----:B0-----:R-:W-:-:S05]  /*0720*/  IMAD.WIDE.U32 R24, R20, 0x4, R4 ;  /* 0x0000000414187825 */ /* 0x001fca00078e0004 */
[----:B------:R0:W3:Y:S02]  /*0730*/  LDG.E R23, desc[UR6][R24.64] ;  /* 0x0000000618177981 */ /* 0x0000e4000c1e1900 */
[----:B0-----:R-:W-:-:S06]  /*0740*/  IMAD.WIDE R24, R14, 0x4, R2 ;  /* 0x000000040e187825 */ /* 0x001fcc00078e0202 */
[----:B------:R0:W4:Y:S02]  /*0750*/  LDG.E R24, desc[UR6][R24.64] ;  /* 0x0000000618187981 */ /* 0x000124000c1e1900 */
[----:B0-----:R-:W-:-:S05]  /*0760*/  IADD3 R25, PT, PT, R9, -0x4, RZ ;  /* 0xfffffffc09197810 */ /* 0x001fca0007ffe0ff */
[----:B------:R-:W-:-:S06]  /*0770*/  IMAD.WIDE.U32 R4, R25, 0x4, R4 ;  /* 0x0000000419047825 */ /* 0x000fcc00078e0004 */
[----:B------:R-:W4:Y:S01]  /*0780*/  LDG.E R5, desc[UR6][R4.64] ;  /* 0x0000000604057981 */ /* 0x000f22000c1e1900 */
[----:B------:R-:W-:-:S06]  /*0790*/  IMAD.WIDE R2, R15, 0x4, R2 ;  /* 0x000000040f027825 */ /* 0x000fcc00078e0202 */
[----:B------:R0:W4:Y:S01]  /*07a0*/  LDG.E R2, desc[UR6][R2.64] ;  /* 0x0000000602027981 */ /* 0x000122000c1e1900 */
[----:B------:R-:W-:-:S04]  /*07b0*/  FMUL R28, R19, R28 ;  /* 0x0000001c131c7220 */ /* 0x000fc80000400000 */
[----:B--2---:R-:W-:Y:S01]  /*07c0*/  FFMA R19, -R28, R29, R19 ;  /* 0x0000001d1c137223 */ /* 0x004fe20000000113 */
[----:B------:R-:W-:Y:S01]  /*07d0*/  LEA R25, R25, R1, 0x2 ;  /* 0x0000000119197211 */ /* 0x000fe200078e10ff */
[----:B------:R-:W-:Y:S01]  /*07e0*/  STL [R27], R28 ;  /* 0x0000001c1b007387 */ /* 0x000fe20000100800 */
[----:B------:R-:W-:-:S04]  /*07f0*/  IADD3 R17, PT, PT, R17, 0x8, RZ ;  /* 0x0000000811117810 */ /* 0x000fc80007ffe0ff */
[----:B------:R-:W-:Y:S02]  /*0800*/  ISETP.NE.AND P1, PT, R17, RZ, PT ;  /* 0x000000ff1100720c */ /* 0x000fe40003f25270 */
[----:B0-----:R-:W-:Y:S02]  /*0810*/  IADD3 R3, PT, PT, -R7, RZ, RZ ;  /* 0x000000ff07037210 */ /* 0x001fe40007ffe1ff */
[----:B------:R-:W-:Y:S02]  /*0820*/  IADD3 R9, PT, PT, R9, -0x8, RZ ;  /* 0xfffffff809097810 */ /* 0x000fe40007ffe0ff */
[C---:B------:R-:W-:Y:S02]  /*0830*/  LEA R10, R3.reuse, R10, 0x3 ;  /* 0x0000000a030a7211 */ /* 0x040fe400078e18ff */
[C---:B------:R-:W-:Y:S02]  /*0840*/  LEA R11, R3.reuse, R11, 0x3 ;  /* 0x0000000b030b7211 */ /* 0x040fe400078e18ff */
[----:B------:R-:W-:-:S02]  /*0850*/  LEA R18, R3, R18, 0x3 ;  /* 0x0000001203127211 */ /* 0x000fc400078e18ff */
[C---:B------:R-:W-:Y:S02]  /*0860*/  LEA R12, R3.reuse, R12, 0x3 ;  /* 0x0000000c030c7211 */ /* 0x040fe400078e18ff */
[C---:B------:R-:W-:Y:S02]  /*0870*/  LEA R13, R3.reuse, R13, 0x3 ;  /* 0x0000000d030d7211 */ /* 0x040fe400078e18ff */
[C---:B------:R-:W-:Y:S02]  /*0880*/  LEA R14, R3.reuse, R14, 0x3 ;  /* 0x0000000e030e7211 */ /* 0x040fe400078e18ff */
[C---:B------:R-:W-:Y:S02]  /*0890*/  LEA R15, R3.reuse, R15, 0x3 ;  /* 0x0000000f030f7211 */ /* 0x040fe400078e18ff */
[----:B------:R-:W-:Y:S01]  /*08a0*/  LEA R16, R3, R16, 0x3 ;  /* 0x0000001003107211 */ /* 0x000fe200078e18ff */
[----:B---3--:R-:W-:-:S04]  /*08b0*/  FMUL R26, R23, R21 ;  /* 0x00000015171a7220 */ /* 0x008fc80000400000 */
[----:B------:R-:W-:-:S04]  /*08c0*/  FMUL R26, R19, R26 ;  /* 0x0000001a131a7220 */ /* 0x000fc80000400000 */
[----:B----4-:R-:W-:Y:S01]  /*08d0*/  FFMA R21, -R26, R24, R19 ;  /* 0x000000181a157223 */ /* 0x010fe20000000113 */
[----:B------:R-:W-:-:S05]  /*08e0*/  LEA R19, R20, R1, 0x2 ;  /* 0x0000000114137211 */ /* 0x000fca00078e10ff */
[----:B------:R0:W-:Y:S01]  /*08f0*/  STL [R19], R26 ;  /* 0x0000001a13007387 */ /* 0x0001e20000100800 */
[----:B------:R-:W-:-:S04]  /*0900*/  FMUL R22, R5, R22 ;  /* 0x0000001605167220 */ /* 0x000fc80000400000 */
[----:B------:R-:W-:-:S05]  /*0910*/  FMUL R22, R21, R22 ;  /* 0x0000001615167220 */ /* 0x000fca0000400000 */
[----:B------:R1:W-:Y:S01]  /*0920*/  STL [R25], R22 ;  /* 0x0000001619007387 */ /* 0x0003e20000100800 */
[----:B0-----:R-:W-:Y:S01]  /*0930*/  FFMA R19, -R22, R2, R21 ;  /* 0x0000000216137223 */ /* 0x001fe20000000115 */
[----:B------:R-:W-:Y:S06]  /*0940*/  @P1 BRA `(.L_x_2) ;  /* 0xfffffff800441947 */ /* 0x000fec000383ffff */
[----:B------:R-:W-:-:S07]  /*0950*/  IADD3 R9, PT, PT, R9, 0x4, RZ ;  /* 0x0000000409097810 */ /* 0x000fce0007ffe0ff */
.L_x_1:
[----:B------:R-:W-:-:S13]  /*0960*/  ISETP.NE.AND P1, PT, R8, RZ, PT ;  /* 0x000000ff0800720c */ /* 0x000fda0003f25270 */
[----:B------:R-:W-:Y:S05]  /*0970*/  @!P1 BRA `(.L_x_0) ;  /* 0x0000000400c49947 */ /* 0x000fea0003800000 */
[----:B------:R-:W-:Y:S02]  /*0980*/  ISETP.GE.U32.AND P1, PT, R8, 0x4, PT ;  /* 0x000000040800780c */ /* 0x000fe40003f26070 */
[----:B0-----:R-:W-:-:S04]  /*0990*/  LOP3.LUT R2, R0, 0x3, RZ, 0xc0, !PT ;  /* 0x0000000300027812 */ /* 0x001fc800078ec0ff */
[----:B------:R-:W-:-:S07]  /*09a0*/  ISETP.NE.AND P2, PT, R2, RZ, PT ;  /* 0x000000ff0200720c */ /* 0x000fce0003f45270 */
[----:B------:R-:W-:Y:S06]  /*09b0*/  @!P1 BRA `(.L_x_3) ;  /* 0x0000000000e49947 */ /* 0x000fec0003800000 */
[----:B------:R-:W0:Y:S01]  /*09c0*/  LDC.64 R14, c[0x0][0x390] ;  /* 0x0000e400ff0e7b82 */ /* 0x000e220000000a00 */
[C---:B-1----:R-:W-:Y:S02]  /*09d0*/  IADD3 R5, PT, PT, R9.reuse, -0x1, RZ ;  /* 0xffffffff09057810 */ /* 0x042fe40007ffe0ff */
[C---:B------:R-:W-:Y:S02]  /*09e0*/  IADD3 R3, PT, PT, R9.reuse, -0x2, RZ ;  /* 0xfffffffe09037810 */ /* 0x040fe40007ffe0ff */
[----:B------:R-:W-:Y:S01]  /*09f0*/  IADD3 R18, PT, PT, R9, -0x3, RZ ;  /* 0xfffffffd09127810 */ /* 0x000fe20007ffe0ff */
[CC--:B------:R-:W-:Y:S02]  /*0a00*/  IMAD R26, R5.reuse, R7.reuse, R6 ;  /* 0x00000007051a7224 */ /* 0x0c0fe400078e0206 */
[----:B------:R-:W1:Y:S01]  /*0a10*/  LDC.64 R12, c[0x0][0x3a0] ;  /* 0x0000e800ff0c7b82 */ /* 0x000e620000000a00 */
[----:B------:R-:W-:-:S07]  /*0a20*/  IMAD R22, R5, R7, -R7 ;  /* 0x0000000705167224 */ /* 0x000fce00078e0a07 */
[----:B------:R-:W2:Y:S01]  /*0a30*/  LDC.64 R10, c[0x0][0x398] ;  /* 0x0000e600ff0a7b82 */ /* 0x000ea20000000a00 */
[----:B------:R-:W-:Y:S02]  /*0a40*/  IADD3 R24, PT, PT, R6, R22, RZ ;  /* 0x0000001606187210 */ /* 0x000fe40007ffe0ff */
[----:B------:R-:W-:Y:S01]  /*0a50*/  IADD3 R9, PT, PT, R9, -0x4, RZ ;  /* 0xfffffffc09097810 */ /* 0x000fe20007ffe0ff */
[----:B0-----:R-:W-:-:S05]  /*0a60*/  IMAD.WIDE R16, R26, 0x4, R14 ;  /* 0x000000041a107825 */ /* 0x001fca00078e020e */
[----:B------:R0:W3:Y:S01]  /*0a70*/  LDG.E R4, desc[UR6][R16.64] ;  /* 0x0000000610047981 */ /* 0x0000e2000c1e1900 */
[----:B-1----:R-:W-:-:S04]  /*0a80*/  IMAD.WIDE.U32 R20, R3, 0x4, R12 ;  /* 0x0000000403147825 */ /* 0x002fc800078e000c */
[--C-:B------:R-:W-:Y:S01]  /*0a90*/  IMAD.WIDE.U32 R28, R5, 0x4, R12.reuse ;  /* 0x00000004051c7825 */ /* 0x100fe200078e000c */
[----:B------:R1:W4:Y:S03]  /*0aa0*/  LDG.E R23, desc[UR6][R20.64] ;  /* 0x0000000614177981 */ /* 0x000326000c1e1900 */
[--C-:B0-----:R-:W-:Y:S01]  /*0ab0*/  IMAD.WIDE.U32 R16, R18, 0x4, R12.reuse ;  /* 0x0000000412107825 */ /* 0x101fe200078e000c */
[----:B------:R-:W3:Y:S03]  /*0ac0*/  LDG.E R8, desc[UR6][R28.64] ;  /* 0x000000061c087981 */ /* 0x000ee6000c1e1900 */
[----:B------:R-:W-:Y:S01]  /*0ad0*/  IMAD.WIDE.U32 R12, R9, 0x4, R12 ;  /* 0x00000004090c7825 */ /* 0x000fe200078e000c */
[----:B------:R2:W4:Y:S03]  /*0ae0*/  LDG.E R25, desc[UR6][R16.64] ;  /* 0x0000000610197981 */ /* 0x000526000c1e1900 */
[----:B-1----:R-:W-:Y:S01]  /*0af0*/  IMAD.WIDE R20, R24, 0x4, R14 ;  /* 0x0000000418147825 */ /* 0x002fe200078e020e */
[----:B------:R-:W-:-:S05]  /*0b00*/  IADD3 R27, PT, PT, R22, -R7, RZ ;  /* 0x80000007161b7210 */ /* 0x000fca0007ffe0ff */
[----:B------:R-:W4:Y:S01]  /*0b10*/  LDG.E R20, desc[UR6][R20.64] ;  /* 0x0000000614147981 */ /* 0x000f22000c1e1900 */
[----:B--2---:R-:W-:Y:S01]  /*0b20*/  IMAD.WIDE R16, R26, 0x4, R10 ;  /* 0x000000041a107825 */ /* 0x004fe200078e020a */
[----:B------:R-:W-:-:S05]  /*0b30*/  IADD3 R22, PT, PT, R6, -R7, R27 ;  /* 0x8000000706167210 */ /* 0x000fca0007ffe01b */
[----:B------:R-:W2:Y:S04]  /*0b40*/  LDG.E R16, desc[UR6][R16.64] ;  /* 0x0000000610107981 */ /* 0x000ea8000c1e1900 */
[----:B------:R0:W2:Y:S02]  /*0b50*/  LDG.E R21, desc[UR6][R12.64] ;  /* 0x000000060c157981 */ /* 0x0000a4000c1e1900 */
[----:B0-----:R-:W-:Y:S01]  /*0b60*/  IMAD.WIDE R12, R24, 0x4, R10 ;  /* 0x00000004180c7825 */ /* 0x001fe200078e020a */
[----:B------:R-:W-:-:S04]  /*0b70*/  IADD3 R24, PT, PT, R6, R27, RZ ;  /* 0x0000001b06187210 */ /* 0x000fc80007ffe0ff */
[----:B------:R0:W2:Y:S02]  /*0b80*/  LDG.E R17, desc[UR6][R12.64] ;  /* 0x000000060c117981 */ /* 0x0000a4000c1e1900 */
[----:B0-----:R-:W-:-:S05]  /*0b90*/  IMAD.WIDE R12, R24, 0x4, R14 ;  /* 0x00000004180c7825 */ /* 0x001fca00078e020e */
[----:B------:R0:W2:Y:S01]  /*0ba0*/  LDG.E R26, desc[UR6][R12.64] ;  /* 0x000000060c1a7981 */ /* 0x0000a2000c1e1900 */
[----:B------:R-:W-:-:S06]  /*0bb0*/  IMAD.WIDE R14, R22, 0x4, R14 ;  /* 0x00000004160e7825 */ /* 0x000fcc00078e020e */
[----:B------:R-:W2:Y:S01]  /*0bc0*/  LDG.E R14, desc[UR6][R14.64] ;  /* 0x000000060e0e7981 */ /* 0x000ea2000c1e1900 */
[----:B0-----:R-:W-:-:S05]  /*0bd0*/  IMAD.WIDE R12, R24, 0x4, R10 ;  /* 0x00000004180c7825 */ /* 0x001fca00078e020a */
[----:B------:R-:W2:Y:S01]  /*0be0*/  LDG.E R24, desc[UR6][R12.64] ;  /* 0x000000060c187981 */ /* 0x000ea2000c1e1900 */
[----:B------:R-:W-:-:S06]  /*0bf0*/  IMAD.WIDE R10, R22, 0x4, R10 ;  /* 0x00000004160a7825 */ /* 0x000fcc00078e020a */
[----:B------:R0:W2:Y:S01]  /*0c00*/  LDG.E R10, desc[UR6][R10.64] ;  /* 0x000000060a0a7981 */ /* 0x0000a2000c1e1900 */
[-C--:B------:R-:W-:Y:S02]  /*0c10*/  LEA R5, R5, R1.reuse, 0x2 ;  /* 0x0000000105057211 */ /* 0x080fe400078e10ff */
[----:B0-----:R-:W-:Y:S01]  /*0c20*/  LEA R11, R9, R1, 0x2 ;  /* 0x00000001090b7211 */ /* 0x001fe200078e10ff */
[----:B---3--:R-:W-:-:S04]  /*0c30*/  FMUL R4, R8, R4 ;  /* 0x0000000408047220 */ /* 0x008fc80000400000 */
[----:B-----5:R-:W-:Y:S01]  /*0c40*/  FMUL R4, R19, R4 ;  /* 0x0000000413047220 */ /* 0x020fe20000400000 */
[----:B----4-:R-:W-:-:S03]  /*0c50*/  FMUL R23, R23, R20 ;  /* 0x0000001417177220 */ /* 0x010fc60000400000 */
[----:B--2---:R-:W-:-:S04]  /*0c60*/  FFMA R16, -R4, R16, R19 ;  /* 0x0000001004107223 */ /* 0x004fc80000000113 */
[----:B------:R-:W-:Y:S01]  /*0c70*/  FMUL R23, R16, R23 ;  /* 0x0000001710177220 */ /* 0x000fe20000400000 */
[-C--:B------:R-:W-:Y:S02]  /*0c80*/  LEA R8, R3, R1.reuse, 0x2 ;  /* 0x0000000103087211 */ /* 0x080fe400078e10ff */
[----:B------:R-:W-:Y:S01]  /*0c90*/  LEA R3, R18, R1, 0x2 ;  /* 0x0000000112037211 */ /* 0x000fe200078e10ff */
[----:B------:R-:W-:Y:S01]  /*0ca0*/  FFMA R17, -R23, R17, R16 ;  /* 0x0000001117117223 */ /* 0x000fe20000000110 */
[----:B------:R0:W-:Y:S01]  /*0cb0*/  STL [R5], R4 ;  /* 0x0000000405007387 */ /* 0x0001e20000100800 */
[----:B------:R-:W-:-:S04]  /*0cc0*/  FMUL R26, R25, R26 ;  /* 0x0000001a191a7220 */ /* 0x000fc80000400000 */
[----:B------:R-:W-:Y:S01]  /*0cd0*/  FMUL R26, R17, R26 ;  /* 0x0000001a111a7220 */ /* 0x000fe20000400000 */
[----:B------:R-:W-:Y:S01]  /*0ce0*/  FMUL R14, R21, R14 ;  /* 0x0000000e150e7220 */ /* 0x000fe20000400000 */
[----:B------:R0:W-:Y:S02]  /*0cf0*/  STL [R8], R23 ;  /* 0x0000001708007387 */ /* 0x0001e40000100800 */
[----:B------:R-:W-:-:S04]  /*0d00*/  FFMA R17, -R26, R24, R17 ;  /* 0x000000181a117223 */ /* 0x000fc80000000111 */
[----:B------:R-:W-:Y:S01]  /*0d10*/  FMUL R14, R17, R14 ;  /* 0x0000000e110e7220 */ /* 0x000fe20000400000 */
[----:B------:R0:W-:Y:S04]  /*0d20*/  STL [R3], R26 ;  /* 0x0000001a03007387 */ /* 0x0001e80000100800 */
[----:B------:R0:W-:Y:S01]  /*0d30*/  STL [R11], R14 ;  /* 0x0000000e0b007387 */ /* 0x0001e20000100800 */
[----:B------:R-:W-:-:S07]  /*0d40*/  FFMA R19, -R14, R10, R17 ;  /* 0x0000000a0e137223 */ /* 0x000fce0000000111 */
.L_x_3:
[----:B------:R-:W-:Y:S05]  /*0d50*/  @!P2 BRA `(.L_x_0) ;  /* 0x0000000000cca947 */ /* 0x000fea0003800000 */
[----:B------:R-:W-:Y:S02]  /*0d60*/  ISETP.NE.AND P1, PT, R2, 0x1, PT ;  /* 0x000000010200780c */ /* 0x000fe40003f25270 */
[----:B0-----:R-:W-:-:S04]  /*0d70*/  LOP3.LUT R3, R0, 0x1, RZ, 0xc0, !PT ;  /* 0x0000000100037812 */ /* 0x001fc800078ec0ff */
[----:B------:R-:W-:-:S07]  /*0d80*/  ISETP.NE.U32.AND P2, PT, R3, 0x1, PT ;  /* 0x000000010300780c */ /* 0x000fce0003f45070 */
[----:B------:R-:W-:Y:S06]  /*0d90*/  @!P1 BRA `(.L_x_4) ;  /* 0x0000000000789947 */ /* 0x000fec0003800000 */
[----:B------:R-:W0:Y:S01]  /*0da0*/  LDC.64 R10, c[0x0][0x3a0] ;  /* 0x0000e800ff0a7b82 */ /* 0x000e220000000a00 */
[C---:B-1----:R-:W-:Y:S02]  /*0db0*/  IADD3 R8, PT, PT, R9.reuse, -0x1, RZ ;  /* 0xffffffff09087810 */ /* 0x042fe40007ffe0ff */
[----:B------:R-:W-:-:S03]  /*0dc0*/  IADD3 R9, PT, PT, R9, -0x2, RZ ;  /* 0xfffffffe09097810 */ /* 0x000fc60007ffe0ff */
[CC--:B------:R-:W-:Y:S02]  /*0dd0*/  IMAD R15, R8.reuse, R7.reuse, R6 ;  /* 0x00000007080f7224 */ /* 0x0c0fe400078e0206 */
[----:B------:R-:W1:Y:S01]  /*0de0*/  LDC.64 R4, c[0x0][0x390] ;  /* 0x0000e400ff047b82 */ /* 0x000e620000000a00 */
[----:B------:R-:W-:-:S05]  /*0df0*/  IMAD R21, R8, R7, -R7 ;  /* 0x0000000708157224 */ /* 0x000fca00078e0a07 */
[----:B------:R-:W-:Y:S02]  /*0e00*/  IADD3 R21, PT, PT, R6, R21, RZ ;  /* 0x0000001506157210 */ /* 0x000fe40007ffe0ff */
[----:B------:R-:W2:Y:S01]  /*0e10*/  LDC.64 R2, c[0x0][0x398] ;  /* 0x0000e600ff027b82 */ /* 0x000ea20000000a00 */
[----:B0-----:R-:W-:-:S04]  /*0e20*/  IMAD.WIDE.U32 R16, R8, 0x4, R10 ;  /* 0x0000000408107825 */ /* 0x001fc800078e000a */
[----:B-1----:R-:W-:Y:S02]  /*0e30*/  IMAD.WIDE R12, R15, 0x4, R4 ;  /* 0x000000040f0c7825 */ /* 0x002fe400078e0204 */
[----:B------:R0:W3:Y:S02]  /*0e40*/  LDG.E R16, desc[UR6][R16.64] ;  /* 0x0000000610107981 */ /* 0x0000e4000c1e1900 */
[----:B------:R-:W-:Y:S02]  /*0e50*/  IMAD.WIDE.U32 R10, R9, 0x4, R10 ;  /* 0x00000004090a7825 */ /* 0x000fe400078e000a */
[----:B------:R-:W3:Y:S02]  /*0e60*/  LDG.E R13, desc[UR6][R12.64] ;  /* 0x000000060c0d7981 */ /* 0x000ee4000c1e1900 */
[----:B------:R-:W-:Y:S02]  /*0e70*/  IMAD.WIDE R4, R21, 0x4, R4 ;  /* 0x0000000415047825 */ /* 0x000fe400078e0204 */
[----:B------:R-:W4:Y:S02]  /*0e80*/  LDG.E R10, desc[UR6][R10.64] ;  /* 0x000000060a0a7981 */ /* 0x000f24000c1e1900 */
[----:B--2---:R-:W-:-:S02]  /*0e90*/  IMAD.WIDE R14, R15, 0x4, R2 ;  /* 0x000000040f0e7825 */ /* 0x004fc400078e0202 */
[----:B------:R-:W4:Y:S04]  /*0ea0*/  LDG.E R5, desc[UR6][R4.64] ;  /* 0x0000000604057981 */ /* 0x000f28000c1e1900 */
[----:B------:R-:W2:Y:S01]  /*0eb0*/  LDG.E R14, desc[UR6][R14.64] ;  /* 0x000000060e0e7981 */ /* 0x000ea2000c1e1900 */
[----:B------:R-:W-:-:S06]  /*0ec0*/  IMAD.WIDE R2, R21, 0x4, R2 ;  /* 0x0000000415027825 */ /* 0x000fcc00078e0202 */
[----:B------:R-:W2:Y:S01]  /*0ed0*/  LDG.E R2, desc[UR6][R2.64] ;  /* 0x0000000602027981 */ /* 0x000ea2000c1e1900 */
[----:B0-----:R-:W-:Y:S01]  /*0ee0*/  LEA R17, R9, R1, 0x2 ;  /* 0x0000000109117211 */ /* 0x001fe200078e10ff */
[----:B---3--:R-:W-:-:S04]  /*0ef0*/  FMUL R18, R16, R13 ;  /* 0x0000000d10127220 */ /* 0x008fc80000400000 */
[----:B-----5:R-:W-:Y:S01]  /*0f00*/  FMUL R18, R19, R18 ;  /* 0x0000001213127220 */ /* 0x020fe20000400000 */
[----:B------:R-:W-:Y:S01]  /*0f10*/  LEA R13, R8, R1, 0x2 ;  /* 0x00000001080d7211 */ /* 0x000fe200078e10ff */
[----:B----4-:R-:W-:Y:S02]  /*0f20*/  FMUL R12, R10, R5 ;  /* 0x000000050a0c7220 */ /* 0x010fe40000400000 */
[----:B--2---:R-:W-:-:S04]  /*0f30*/  FFMA R19, -R18, R14, R19 ;  /* 0x0000000e12137223 */ /* 0x004fc80000000113 */
[----:B------:R-:W-:Y:S01]  /*0f40*/  FMUL R12, R19, R12 ;  /* 0x0000000c130c7220 */ /* 0x000fe20000400000 */
[----:B------:R0:W-:Y:S04]  /*0f50*/  STL [R13], R18 ;  /* 0x000000120d007387 */ /* 0x0001e80000100800 */
[----:B------:R0:W-:Y:S01]  /*0f60*/  STL [R17], R12 ;  /* 0x0000000c11007387 */ /* 0x0001e20000100800 */
[----:B------:R-:W-:-:S07]  /*0f70*/  FFMA R19, -R12, R2, R19 ;  /* 0x000000020c137223 */ /* 0x000fce0000000113 */
.L_x_4:
[----:B------:R-:W-:Y:S05]  /*0f80*/  @P2 BRA `(.L_x_0) ;  /* 0x0000000000402947 */ /* 0x000fea0003800000 */
[----:B------:R-:W2:Y:S01]  /*0f90*/  LDC.64 R2, c[0x0][0x3a0] ;  /* 0x0000e800ff027b82 */ /* 0x000ea20000000a00 */
[----:B-1----:R-:W-:-:S05]  /*0fa0*/  IADD3 R10, PT, PT, R9, -0x1, RZ ;  /* 0xffffffff090a7810 */ /* 0x002fca0007ffe0ff */
[C---:B------:R-:W-:Y:S02]  /*0fb0*/  IMAD R11, R10.reuse, R7, R6 ;  /* 0x000000070a0b7224 */ /* 0x040fe400078e0206 */
[----:B------:R-:W1:Y:S08]  /*0fc0*/  LDC.64 R4, c[0x0][0x390] ;  /* 0x0000e400ff047b82 */ /* 0x000e700000000a00 */
[----:B------:R-:W3:Y:S01]  /*0fd0*/  LDC.64 R8, c[0x0][0x398] ;  /* 0x0000e600ff087b82 */ /* 0x000ee20000000a00 */
[----:B--2---:R-:W-:-:S06]  /*0fe0*/  IMAD.WIDE.U32 R2, R10, 0x4, R2 ;  /* 0x000000040a027825 */ /* 0x004fcc00078e0002 */
[----:B------:R-:W0:Y:S01]  /*0ff0*/  LDG.E R2, desc[UR6][R2.64] ;  /* 0x0000000602027981 */ /* 0x000e22000c1e1900 */
[----:B-1----:R-:W-:-:S06]  /*1000*/  IMAD.WIDE R4, R11, 0x4, R4 ;  /* 0x000000040b047825 */ /* 0x002fcc00078e0204 */
[----:B------:R-:W0:Y:S01]  /*1010*/  LDG.E R5, desc[UR6][R4.64] ;  /* 0x0000000604057981 */ /* 0x000e22000c1e1900 */
[----:B---3--:R-:W-:-:S06]  /*1020*/  IMAD.WIDE R8, R11, 0x4, R8 ;  /* 0x000000040b087825 */ /* 0x008fcc00078e0208 */
[----:B------:R-:W2:Y:S01]  /*1030*/  LDG.E R8, desc[UR6][R8.64] ;  /* 0x0000000608087981 */ /* 0x000ea2000c1e1900 */
[----:B------:R-:W-:Y:S01]  /*1040*/  LEA R11, R10, R1, 0x2 ;  /* 0x000000010a0b7211 */ /* 0x000fe200078e10ff */
[----:B0-----:R-:W-:-:S04]  /*1050*/  FMUL R12, R2, R5 ;  /* 0x00000005020c7220 */ /* 0x001fc80000400000 */
[----:B-----5:R-:W-:-:S05]  /*1060*/  FMUL R12, R19, R12 ;  /* 0x0000000c130c7220 */ /* 0x020fca0000400000 */
[----:B------:R3:W-:Y:S01]  /*1070*/  STL [R11], R12 ;  /* 0x0000000c0b007387 */ /* 0x0007e20000100800 */
[----:B--2---:R-:W-:-:S07]  /*1080*/  FFMA R19, -R12, R8, R19 ;  /* 0x000000080c137223 */ /* 0x004fce0000000113 */
.L_x_0:
[----:B0-----:R-:W0:Y:S01]  /*1090*/  LDC.64 R2, c[0x0][0x380] ;  /* 0x0000e000ff027b82 */ /* 0x001e220000000a00 */
[----:B-----5:R-:W-:Y:S01]  /*10a0*/  FADD R15, -R19, -RZ ;  /* 0x800000ff130f7221 */ /* 0x020fe20000000100 */
[----:B0-----:R-:W-:-:S05]  /*10b0*/  IMAD.WIDE R2, R6, 0x4, R2 ;  /* 0x0000000406027825 */ /* 0x001fca00078e0202 */
[----:B------:R0:W-:Y:S01]  /*10c0*/  STG.E desc[UR6][R2.64], R15 ;  /* 0x0000000f02007986 */ /* 0x0001e2000c101906 */
[----:B------:R-:W-:Y:S05]  /*10d0*/  @!P0 EXIT ;  /* 0x000000000000894d */ /* 0x000fea0003800000 */
[C---:B------:R-:W-:Y:S01]  /*10e0*/  ISETP.GE.U32.AND P1, PT, R0.reuse, 0x8, PT ;  /* 0x000000080000780c */ /* 0x040fe20003f26070 */
[----:B------:R-:W-:Y:S01]  /*10f0*/  HFMA2 R18, -RZ, RZ, 0, 0 ;  /* 0x00000000ff127431 */ /* 0x000fe200000001ff */
[----:B------:R-:W-:-:S04]  /*1100*/  LOP3.LUT R19, R0, 0x7, RZ, 0xc0, !PT ;  /* 0x0000000700137812 */ /* 0x000fc800078ec0ff */
[----:B------:R-:W-:-:S07]  /*1110*/  ISETP.NE.AND P0, PT, R19, RZ, PT ;  /* 0x000000ff1300720c */ /* 0x000fce0003f05270 */
[----:B------:R-:W-:Y:S06]  /*1120*/  @!P1 BRA `(.L_x_5) ;  /* 0x0000000400789947 */ /* 0x000fec0003800000 */
[----:B------:R-:W2:Y:S01]  /*1130*/  LDCU.64 UR4, c[0x0][0x3a0] ;  /* 0x00007400ff0477ac */ /* 0x000ea20008000a00 */
[----:B------:R-:W-:Y:S02]  /*1140*/  LOP3.LUT R18, R0, 0x7ffffff8, RZ, 0xc0, !PT ;  /* 0x7ffffff800127812 */ /* 0x000fe400078ec0ff */
[----:B------:R-:W-:Y:S02]  /*1150*/  IADD3 R17, PT, PT, R1, 0x10, RZ ;  /* 0x0000001001117810 */ /* 0x000fe40007ffe0ff */
[----:B------:R-:W-:Y:S02]  /*1160*/  MOV R20, R6 ;  /* 0x0000000600147202 */ /* 0x000fe40000000f00 */
[----:B------:R-:W-:Y:S01]  /*1170*/  IADD3 R16, PT, PT, -R18, RZ, RZ ;  /* 0x000000ff12107210 */ /* 0x000fe20007ffe1ff */
[----:B--2---:R-:W-:-:S04]  /*1180*/  UIADD3 UR4, UP0, UPT, UR4, 0x10, URZ ;  /* 0x0000001004047890 */ /* 0x004fc8000ff1e0ff */
[----:B------:R-:W-:Y:S02]  /*1190*/  UIADD3.X UR5, UPT, UPT, URZ, UR5, URZ, UP0, !UPT ;  /* 0x00000005ff057290 */ /* 0x000fe400087fe4ff */
[----:B------:R-:W-:-:S04]  /*11a0*/  MOV R4, UR4 ;  /* 0x0000000400047c02 */ /* 0x000fc80008000f00 */
[----:B------:R-:W-:-:S07]  /*11b0*/  MOV R5, UR5 ;  /* 0x0000000500057c02 */ /* 0x000fce0008000f00 */
.L_x_6:
[----:B--23--:R-:W2:Y:S01]  /*11c0*/  LDC.64 R12, c[0x0][0x398] ;  /* 0x0000e600ff0c7b82 */ /* 0x00cea20000000a00 */
[----:B------:R-:W3:Y:S04]  /*11d0*/  LDG.E R14, desc[UR6][R4.64+-0x10] ;  /* 0xfffff006040e7981 */ /* 0x000ee8000c1e1900 */
[----:B-1----:R-:W4:Y:S03]  /*11e0*/  LDL.64 R8, [R17+-0x10] ;  /* 0xfffff00011087983 */ /* 0x002f260000100a00 */
[----:B------:R-:W1:Y:S01]  /*11f0*/  LDC.64 R10, c[0x0][0x390] ;  /* 0x0000e400ff0a7b82 */ /* 0x000e620000000a00 */
[----:B--2---:R-:W-:-:S05]  /*1200*/  IMAD.WIDE R12, R20, 0x4, R12 ;  /* 0x00000004140c7825 */ /* 0x004fca00078e020c */
[----:B------:R-:W3:Y:S01]  /*1210*/  LDG.E R21, desc[UR6][R12.64] ;  /* 0x000000060c157981 */ /* 0x000ee2000c1e1900 */
[----:B-1----:R-:W-:-:S05]  /*1220*/  IMAD.WIDE R10, R20, 0x4, R10 ;  /* 0x00000004140a7825 */ /* 0x002fca00078e020a */
[----:B------:R-:W2:Y:S01]  /*1230*/  LDG.E R22, desc[UR6][R10.64] ;  /* 0x000000060a167981 */ /* 0x000ea2000c1e1900 */
[----:B---3--:R-:W-:-:S04]  /*1240*/  FMUL R21, R14, R21 ;  /* 0x000000150e157220 */ /* 0x008fc80000400000 */
[----:B----4-:R-:W-:-:S04]  /*1250*/  FFMA R8, -R21, R15, R8 ;  /* 0x0000000f15087223 */ /* 0x010fc80000000108 */
[----:B--2---:R-:W-:Y:S01]  /*1260*/  FFMA R8, R22, R8, R15 ;  /* 0x0000000816087223 */ /* 0x004fe2000000000f */
[----:B------:R-:W-:-:S04]  /*1270*/  IMAD.WIDE R22, R7, 0x4, R12 ;  /* 0x0000000407167825 */ /* 0x000fc800078e020c */
[----:B------:R1:W-:Y:S01]  /*1280*/  STG.E desc[UR6][R2.64], R8 ;  /* 0x0000000802007986 */ /* 0x0003e2000c101906 */
[----:B------:R-:W-:-:S03]  /*1290*/  IMAD.WIDE R12, R7, 0x4, R10 ;  /* 0x00000004070c7825 */ /* 0x000fc600078e020a */
[----:B------:R-:W2:Y:S04]  /*12a0*/  LDG.E R14, desc[UR6][R4.64+-0xc] ;  /* 0xfffff406040e7981 */ /* 0x000ea8000c1e1900 */
[----:B0-----:R-:W2:Y:S04]  /*12b0*/  LDG.E R15, desc[UR6][R22.64] ;  /* 0x00000006160f7981 */ /* 0x001ea8000c1e1900 */
[----:B------:R-:W3:Y:S01]  /*12c0*/  LDG.E R21, desc[UR6][R12.64] ;  /* 0x000000060c157981 */ /* 0x000ee2000c1e1900 */
[----:B------:R-:W-:-:S04]  /*12d0*/  IMAD.WIDE R10, R7, 0x4, R12 ;  /* 0x00000004070a7825 */ /* 0x000fc800078e020c */
[----:B--2---:R-:W-:-:S04]  /*12e0*/  FMUL R14, R14, R15 ;  /* 0x0000000f0e0e7220 */ /* 0x004fc80000400000 */
[----:B------:R-:W-:Y:S01]  /*12f0*/  FFMA R9, R8, -R14, R9 ;  /* 0x8000000e08097223 */ /* 0x000fe20000000009 */
[----:B------:R-:W-:-:S04]  /*1300*/  IMAD.WIDE R14, R7, 0x4, R22 ;  /* 0x00000004070e7825 */ /* 0x000fc800078e0216 */
[----:B---3--:R-:W-:Y:S02]  /*1310*/  FFMA R21, R21, R9, R8 ;  /* 0x0000000915157223 */ /* 0x008fe40000000008 */
[----:B-1----:R-:W2:Y:S04]  /*1320*/  LDL.64 R8, [R17+-0x8] ;  /* 0xfffff80011087983 */ /* 0x002ea80000100a00 */
[----:B------:R0:W-:Y:S04]  /*1330*/  STG.E desc[UR6][R2.64], R21 ;  /* 0x0000001502007986 */ /* 0x0001e8000c101906 */
[----:B------:R-:W3:Y:S04]  /*1340*/  LDG.E R24, desc[UR6][R4.64+-0x8] ;  /* 0xfffff80604187981 */ /* 0x000ee8000c1e1900 */
[----:B------:R1:W3:Y:S04]  /*1350*/  LDG.E R25, desc[UR6][R14.64] ;  /* 0x000000060e197981 */ /* 0x0002e8000c1e1900 */
[----:B------:R-:W4:Y:S01]  /*1360*/  LDG.E R22, desc[UR6][R10.64] ;  /* 0x000000060a167981 */ /* 0x000f22000c1e1900 */
[----:B------:R-:W-:-:S04]  /*1370*/  IMAD.WIDE R12, R7, 0x4, R14 ;  /* 0x00000004070c7825 */ /* 0x000fc800078e020e */
[----:B-1----:R-:W-:Y:S02]  /*1380*/  IMAD.WIDE R14, R7, 0x4, R10 ;  /* 0x00000004070e7825 */ /* 0x002fe400078e020a */
[----:B------:R-:W5:Y:S02]  /*1390*/  LDL.64 R10, [R17] ;  /* 0x00000000110a7983 */ /* 0x000f640000100a00 */
[----:B---3--:R-:W-:-:S04]  /*13a0*/  FMUL R24, R24, R25 ;  /* 0x0000001918187220 */ /* 0x008fc80000400000 */
[----:B--2---:R-:W-:-:S04]  /*13b0*/  FFMA R8, R21, -R24, R8 ;  /* 0x8000001815087223 */ /* 0x004fc80000000008 */
[----:B----4-:R-:W-:-:S05]  /*13c0*/  FFMA R22, R22, R8, R21 ;  /* 0x0000000816167223 */ /* 0x010fca0000000015 */
[----:B------:R1:W-:Y:S04]  /*13d0*/  STG.E desc[UR6][R2.64], R22 ;  /* 0x0000001602007986 */ /* 0x0003e8000c101906 */
[----:B------:R-:W2:Y:S04]  /*13e0*/  LDG.E R8, desc[UR6][R4.64+-0x4] ;  /* 0xfffffc0604087981 */ /* 0x000ea8000c1e1900 */
[----:B0-----:R-:W2:Y:S04]  /*13f0*/  LDG.E R21, desc[UR6][R12.64] ;  /* 0x000000060c157981 */ /* 0x001ea8000c1e1900 */
[----:B------:R-:W3:Y:S01]  /*1400*/  LDG.E R23, desc[UR6][R14.64] ;  /* 0x000000060e177981 */ /* 0x000ee2000c1e1900 */
[----:B--2---:R-:W-:-:S04]  /*1410*/  FMUL R8, R8, R21 ;  /* 0x0000001508087220 */ /* 0x004fc80000400000 */
[----:B------:R-:W-:-:S04]  /*1420*/  FFMA R8, R22, -R8, R9 ;  /* 0x8000000816087223 */ /* 0x000fc80000000009 */
[----:B---3--:R-:W-:Y:S01]  /*1430*/  FFMA R21, R23, R8, R22 ;  /* 0x0000000817157223 */ /* 0x008fe20000000016 */
[----:B------:R-:W-:-:S04]  /*1440*/  IMAD.WIDE R8, R7, 0x4, R12 ;  /* 0x0000000407087825 */ /* 0x000fc800078e020c */
[----:B------:R0:W-:Y:S01]  /*1450*/  STG.E desc[UR6][R2.64], R21 ;  /* 0x0000001502007986 */ /* 0x0001e2000c101906 */
[----:B-1----:R-:W-:-:S03]  /*1460*/  IMAD.WIDE R22, R7, 0x4, R14 ;  /* 0x0000000407167825 */ /* 0x002fc600078e020e */
[----:B------:R-:W2:Y:S04]  /*1470*/  LDG.E R24, desc[UR6][R4.64] ;  /* 0x0000000604187981 */ /* 0x000ea8000c1e1900 */
[----:B------:R-:W2:Y:S04]  /*1480*/  LDG.E R25, desc[UR6][R8.64] ;  /* 0x0000000608197981 */ /* 0x000ea8000c1e1900 */
[----:B------:R-:W3:Y:S01]  /*1490*/  LDG.E R12, desc[UR6][R22.64] ;  /* 0x00000006160c7981 */ /* 0x000ee2000c1e1900 */
[----:B--2---:R-:W-:-:S04]  /*14a0*/  FMUL R24, R24, R25 ;  /* 0x0000001918187220 */ /* 0x004fc80000400000 */
[----:B-----5:R-:W-:-:S04]  /*14b0*/  FFMA R10, R21, -R24, R10 ;  /* 0x80000018150a7223 */ /* 0x020fc8000000000a */
[----:B---3--:R-:W-:Y:S01]  /*14c0*/  FFMA R14, R12, R10, R21 ;  /* 0x0000000a0c0e7223 */ /* 0x008fe20000000015 */
[----:B------:R-:W-:-:S04]  /*14d0*/  IMAD.WIDE R12, R7, 0x4, R8 ;  /* 0x00000004070c7825 */ /* 0x000fc800078e0208 */
[----:B------:R1:W-:Y:S01]  /*14e0*/  STG.E desc[UR6][R2.64], R14 ;  /* 0x0000000e02007986 */ /* 0x0003e2000c101906 */
[----:B------:R-:W-:-:S03]  /*14f0*/  IMAD.WIDE R8, R7, 0x4, R22 ;  /* 0x0000000407087825 */ /* 0x000fc600078e0216 */
[----:B------:R-:W2:Y:S04]  /*1500*/  LDG.E R10, desc[UR6][R4.64+0x4] ;  /* 0x00000406040a7981 */ /* 0x000ea8000c1e1900 */
[----:B------:R-:W2:Y:S04]  /*1510*/  LDG.E R15, desc[UR6][R12.64] ;  /* 0x000000060c0f7981 */ /* 0x000ea8000c1e1900 */
[----:B0-----:R-:W3:Y:S01]  /*1520*/  LDG.E R21, desc[UR6][R8.64] ;  /* 0x0000000608157981 */ /* 0x001ee2000c1e1900 */
[----:B--2---:R-:W-:-:S04]  /*1530*/  FMUL R10, R10, R15 ;  /* 0x0000000f0a0a7220 */ /* 0x004fc80000400000 */
[----:B------:R-:W-:-:S04]  /*1540*/  FFMA R10, R14, -R10, R11 ;  /* 0x8000000a0e0a7223 */ /* 0x000fc8000000000b */
[----:B---3--:R-:W-:Y:S01]  /*1550*/  FFMA R21, R21, R10, R14 ;  /* 0x0000000a15157223 */ /* 0x008fe2000000000e */
[C---:B------:R-:W-:Y:S02]  /*1560*/  IMAD.WIDE R10, R7.reuse, 0x4, R12 ;  /* 0x00000004070a7825 */ /* 0x040fe400078e020c */
[----:B------:R-:W2:Y:S04]  /*1570*/  LDL.64 R12, [R17+0x8] ;  /* 0x00000800110c7983 */ /* 0x000ea80000100a00 */
[----:B------:R0:W-:Y:S01]  /*1580*/  STG.E desc[UR6][R2.64], R21 ;  /* 0x0000001502007986 */ /* 0x0001e2000c101906 */
[----:B-1----:R-:W-:-:S03]  /*1590*/  IMAD.WIDE R14, R7, 0x4, R8 ;  /* 0x00000004070e7825 */ /* 0x002fc600078e0208 */
[----:B------:R-:W3:Y:S04]  /*15a0*/  LDG.E R22, desc[UR6][R4.64+0x8] ;  /* 0x0000080604167981 */ /* 0x000ee8000c1e1900 */
[----:B------:R1:W3:Y:S04]  /*15b0*/  LDG.E R23, desc[UR6][R10.64] ;  /* 0x000000060a177981 */ /* 0x0002e8000c1e1900 */
[----:B------:R-:W4:Y:S01]  /*15c0*/  LDG.E R24, desc[UR6][R14.64] ;  /* 0x000000060e187981 */ /* 0x000f22000c1e1900 */
[----:B------:R-:W-:-:S04]  /*15d0*/  IMAD.WIDE R8, R7, 0x4, R10 ;  /* 0x0000000407087825 */ /* 0x000fc800078e020a */
[----:B-1----:R-:W-:-:S04]  /*15e0*/  IMAD.WIDE R10, R7, 0x4, R14 ;  /* 0x00000004070a7825 */ /* 0x002fc800078e020e */
[----:B---3--:R-:W-:-:S04]  /*15f0*/  FMUL R22, R22, R23 ;  /* 0x0000001716167220 */ /* 0x008fc80000400000 */
[----:B--2---:R-:W-:-:S04]  /*1600*/  FFMA R12, R21, -R22, R12 ;  /* 0x80000016150c7223 */ /* 0x004fc8000000000c */
[----:B----4-:R-:W-:-:S05]  /*1610*/  FFMA R12, R24, R12, R21 ;  /* 0x0000000c180c7223 */ /* 0x010fca0000000015 */
[----:B------:R2:W-:Y:S04]  /*1620*/  STG.E desc[UR6][R2.64], R12 ;  /* 0x0000000c02007986 */ /* 0x0005e8000c101906 */
[----:B------:R-:W3:Y:S04]  /*1630*/  LDG.E R8, desc[UR6][R8.64] ;  /* 0x0000000608087981 */ /* 0x000ee8000c1e1900 */
[----:B0-----:R0:W3:Y:S04]  /*1640*/  LDG.E R21, desc[UR6][R4.64+0xc] ;  /* 0x00000c0604157981 */ /* 0x0010e8000c1e1900 */
[----:B------:R-:W4:Y:S01]  /*1650*/  LDG.E R11, desc[UR6][R10.64] ;  /* 0x000000060a0b7981 */ /* 0x000f22000c1e1900 */
[----:B------:R-:W-:-:S04]  /*1660*/  IADD3 R16, PT, PT, R16, 0x8, RZ ;  /* 0x0000000810107810 */ /* 0x000fc80007ffe0ff */
[----:B------:R-:W-:Y:S02]  /*1670*/  ISETP.NE.AND P1, PT, R16, RZ, PT ;  /* 0x000000ff1000720c */ /* 0x000fe40003f25270 */
[----:B0-----:R-:W-:Y:S02]  /*1680*/  IADD3 R4, P2, PT, R4, 0x20, RZ ;  /* 0x0000002004047810 */ /* 0x001fe40007f5e0ff */
[----:B------:R-:W-:Y:S02]  /*1690*/  IADD3 R17, PT, PT, R17, 0x20, RZ ;  /* 0x0000002011117810 */ /* 0x000fe40007ffe0ff */
[----:B------:R-:W-:Y:S02]  /*16a0*/  IADD3.X R5, PT, PT, RZ, R5, RZ, P2, !PT ;  /* 0x00000005ff057210 */ /* 0x000fe400017fe4ff */
[----:B------:R-:W-:Y:S01]  /*16b0*/  LEA R20, R7, R20, 0x3 ;  /* 0x0000001407147211 */ /* 0x000fe200078e18ff */
[----:B---3--:R-:W-:-:S04]  /*16c0*/  FMUL R21, R21, R8 ;  /* 0x0000000815157220 */ /* 0x008fc80000400000 */
[----:B------:R-:W-:-:S04]  /*16d0*/  FFMA R13, R12, -R21, R13 ;  /* 0x800000150c0d7223 */ /* 0x000fc8000000000d */
[----:B----4-:R-:W-:-:S05]  /*16e0*/  FFMA R15, R11, R13, R12 ;  /* 0x0000000d0b0f7223 */ /* 0x010fca000000000c */
[----:B------:R2:W-:Y:S01]  /*16f0*/  STG.E desc[UR6][R2.64], R15 ;  /* 0x0000000f02007986 */ /* 0x0005e2000c101906 */
[----:B------:R-:W-:Y:S05]  /*1700*/  @P1 BRA `(.L_x_6) ;  /* 0xfffffff800ac1947 */ /* 0x000fea000383ffff */
.L_x_5:
[----:B------:R-:W-:Y:S05]  /*1710*/  @!P0 EXIT ;  /* 0x000000000000894d */ /* 0x000fea0003800000 */
[----:B------:R-:W-:Y:S02]  /*1720*/  ISETP.GE.U32.AND P0, PT, R19, 0x4, PT ;  /* 0x000000041300780c */ /* 0x000fe40003f06070 */
[----:B------:R-:W-:-:S04]  /*1730*/  LOP3.LUT R20, R0, 0x3, RZ, 0xc0, !PT ;  /* 0x0000000300147812 */ /* 0x000fc800078ec0ff */
[----:B------:R-:W-:-:S07]  /*1740*/  ISETP.NE.AND P1, PT, R20, RZ, PT ;  /* 0x000000ff1400720c */ /* 0x000fce0003f25270 */
[----:B------:R-:W-:Y:S06]  /*1750*/  @!P0 BRA `(.L_x_7) ;  /* 0x0000000000b48947 */ /* 0x000fec0003800000 */
[----:B------:R-:W4:Y:S01]  /*1760*/  LDC.64 R4, c[0x0][0x3a0] ;  /* 0x0000e800ff047b82 */ /* 0x000f220000000a00 */
[C---:B------:R-:W-:Y:S01]  /*1770*/  IMAD R13, R18.reuse, R7, R6 ;  /* 0x00000007120d7224 */ /* 0x040fe200078e0206 */
[----:B------:R-:W-:-:S06]  /*1780*/  LEA R14, R18, R1, 0x2 ;  /* 0x00000001120e7211 */ /* 0x000fcc00078e10ff */
[----:B---3--:R-:W3:Y:S08]  /*1790*/  LDC.64 R10, c[0x0][0x398] ;  /* 0x0000e600ff0a7b82 */ /* 0x008ef00000000a00 */
[----:B-1----:R-:W2:Y:S01]  /*17a0*/  LDC.64 R8, c[0x0][0x390] ;  /* 0x0000e400ff087b82 */ /* 0x002ea20000000a00 */
[----:B----4-:R-:W-:-:S05]  /*17b0*/  IMAD.WIDE.U32 R4, R18, 0x4, R4 ;  /* 0x0000000412047825 */ /* 0x010fca00078e0004 */
[----:B------:R-:W4:Y:S01]  /*17c0*/  LDG.E R16, desc[UR6][R4.64] ;  /* 0x0000000604107981 */ /* 0x000f22000c1e1900 */
[----:B---3--:R-:W-:-:S05]  /*17d0*/  IMAD.WIDE R10, R13, 0x4, R10 ;  /* 0x000000040d0a7825 */ /* 0x008fca00078e020a */
[----:B------:R-:W4:Y:S01]  /*17e0*/  LDG.E R17, desc[UR6][R10.64] ;  /* 0x000000060a117981 */ /* 0x000f22000c1e1900 */
[----:B--2---:R-:W-:-:S03]  /*17f0*/  IMAD.WIDE R12, R13, 0x4, R8 ;  /* 0x000000040d0c7825 */ /* 0x004fc600078e0208 */
[----:B------:R-:W2:Y:S04]  /*1800*/  LDL.64 R8, [R14] ;  /* 0x000000000e087983 */ /* 0x000ea80000100a00 */
[----:B------:R-:W3:Y:S01]  /*1810*/  LDG.E R22, desc[UR6][R12.64] ;  /* 0x000000060c167981 */ /* 0x000ee2000c1e1900 */
[----:B----4-:R-:W-:-:S04]  /*1820*/  FMUL R16, R16, R17 ;  /* 0x0000001110107220 */ /* 0x010fc80000400000 */
[----:B--2---:R-:W-:Y:S01]  /*1830*/  FFMA R8, R15, -R16, R8 ;  /* 0x800000100f087223 */ /* 0x004fe20000000008 */
[----:B------:R-:W-:-:S04]  /*1840*/  IMAD.WIDE R16, R7, 0x4, R10 ;  /* 0x0000000407107825 */ /* 0x000fc800078e020a */
[----:B---3--:R-:W-:Y:S01]  /*1850*/  FFMA R22, R22, R8, R15 ;  /* 0x0000000816167223 */ /* 0x008fe2000000000f */
[----:B------:R-:W-:-:S04]  /*1860*/  IMAD.WIDE R10, R7, 0x4, R12 ;  /* 0x00000004070a7825 */ /* 0x000fc800078e020c */
[----:B------:R1:W-:Y:S04]  /*1870*/  STG.E desc[UR6][R2.64], R22 ;  /* 0x0000001602007986 */ /* 0x0003e8000c101906 */
[----:B------:R-:W2:Y:S04]  /*1880*/  LDG.E R8, desc[UR6][R4.64+0x4] ;  /* 0x0000040604087981 */ /* 0x000ea8000c1e1900 */
[----:B0-----:R-:W2:Y:S04]  /*1890*/  LDG.E R15, desc[UR6][R16.64] ;  /* 0x00000006100f7981 */ /* 0x001ea8000c1e1900 */
[----:B------:R-:W3:Y:S01]  /*18a0*/  LDG.E R19, desc[UR6][R10.64] ;  /* 0x000000060a137981 */ /* 0x000ee2000c1e1900 */
[----:B------:R-:W-:-:S04]  /*18b0*/  IMAD.WIDE R12, R7, 0x4, R10 ;  /* 0x00000004070c7825 */ /* 0x000fc800078e020a */
[----:B--2---:R-:W-:Y:S02]  /*18c0*/  FMUL R8, R8, R15 ;  /* 0x0000000f08087220 */ /* 0x004fe40000400000 */
[----:B------:R-:W2:Y:S02]  /*18d0*/  LDL.64 R14, [R14+0x8] ;  /* 0x000008000e0e7983 */ /* 0x000ea40000100a00 */
[----:B------:R-:W-:-:S04]  /*18e0*/  FFMA R8, R22, -R8, R9 ;  /* 0x8000000816087223 */ /* 0x000fc80000000009 */
[----:B---3--:R-:W-:Y:S01]  /*18f0*/  FFMA R19, R19, R8, R22 ;  /* 0x0000000813137223 */ /* 0x008fe20000000016 */
[----:B------:R-:W-:-:S04]  /*1900*/  IMAD.WIDE R8, R7, 0x4, R16 ;  /* 0x0000000407087825 */ /* 0x000fc800078e0210 */
[----:B------:R4:W-:Y:S04]  /*1910*/  STG.E desc[UR6][R2.64], R19 ;  /* 0x0000001302007986 */ /* 0x0009e8000c101906 */
[----:B------:R-:W3:Y:S04]  /*1920*/  LDG.E R21, desc[UR6][R4.64+0x8] ;  /* 0x0000080604157981 */ /* 0x000ee8000c1e1900 */
[----:B-1----:R0:W3:Y:S04]  /*1930*/  LDG.E R22, desc[UR6][R8.64] ;  /* 0x0000000608167981 */ /* 0x0020e8000c1e1900 */
[----:B------:R-:W5:Y:S01]  /*1940*/  LDG.E R16, desc[UR6][R12.64] ;  /* 0x000000060c107981 */ /* 0x000f62000c1e1900 */
[----:B------:R-:W-:-:S04]  /*1950*/  IMAD.WIDE R10, R7, 0x4, R8 ;  /* 0x00000004070a7825 */ /* 0x000fc800078e0208 */
[----:B0-----:R-:W-:-:S04]  /*1960*/  IMAD.WIDE R8, R7, 0x4, R12 ;  /* 0x0000000407087825 */ /* 0x001fc800078e020c */
[----:B---3--:R-:W-:-:S04]  /*1970*/  FMUL R21, R21, R22 ;  /* 0x0000001615157220 */ /* 0x008fc80000400000 */
[----:B--2---:R-:W-:-:S04]  /*1980*/  FFMA R21, R19, -R21, R14 ;  /* 0x8000001513157223 */ /* 0x004fc8000000000e */
[----:B-----5:R-:W-:-:S05]  /*1990*/  FFMA R16, R16, R21, R19 ;  /* 0x0000001510107223 */ /* 0x020fca0000000013 */
[----:B------:R4:W-:Y:S04]  /*19a0*/  STG.E desc[UR6][R2.64], R16 ;  /* 0x0000001002007986 */ /* 0x0009e8000c101906 */
[----:B------:R-:W2:Y:S04]  /*19b0*/  LDG.E R17, desc[UR6][R4.64+0xc] ;  /* 0x00000c0604117981 */ /* 0x000ea8000c1e1900 */
[----:B------:R-:W2:Y:S04]  /*19c0*/  LDG.E R10, desc[UR6][R10.64] ;  /* 0x000000060a0a7981 */ /* 0x000ea8000c1e1900 */
[----:B------:R-:W3:Y:S01]  /*19d0*/  LDG.E R9, desc[UR6][R8.64] ;  /* 0x0000000608097981 */ /* 0x000ee2000c1e1900 */
[----:B------:R-:W-:Y:S01]  /*19e0*/  IADD3 R18, PT, PT, R18, 0x4, RZ ;  /* 0x0000000412127810 */ /* 0x000fe20007ffe0ff */
[----:B--2---:R-:W-:-:S04]  /*19f0*/  FMUL R17, R17, R10 ;  /* 0x0000000a11117220 */ /* 0x004fc80000400000 */
[----:B------:R-:W-:-:S04]  /*1a00*/  FFMA R15, R16, -R17, R15 ;  /* 0x80000011100f7223 */ /* 0x000fc8000000000f */
[----:B---3--:R-:W-:-:S05]  /*1a10*/  FFMA R15, R9, R15, R16 ;  /* 0x0000000f090f7223 */ /* 0x008fca0000000010 */
[----:B------:R4:W-:Y:S02]  /*1a20*/  STG.E desc[UR6][R2.64], R15 ;  /* 0x0000000f02007986 */ /* 0x0009e4000c101906 */
.L_x_7:
[----:B------:R-:W-:Y:S05]  /*1a30*/  @!P1 EXIT ;  /* 0x000000000000994d */ /* 0x000fea0003800000 */
[----:B------:R-:W-:Y:S02]  /*1a40*/  ISETP.NE.AND P0, PT, R20, 0x1, PT ;  /* 0x000000011400780c */ /* 0x000fe40003f05270 */
[----:B------:R-:W-:-:S04]  /*1a50*/  LOP3.LUT R0, R0, 0x1, RZ, 0xc0, !PT ;  /* 0x0000000100007812 */ /* 0x000fc800078ec0ff */
[----:B------:R-:W-:-:S07]  /*1a60*/  ISETP.NE.U32.AND P1, PT, R0, 0x1, PT ;  /* 0x000000010000780c */ /* 0x000fce0003f25070 */
[----:B------:R-:W-:Y:S06]  /*1a70*/  @!P0 BRA `(.L_x_8) ;  /* 0x0000000000688947 */ /* 0x000fec0003800000 */
[----:B------:R-:W5:Y:S01]  /*1a80*/  LDC.64 R4, c[0x0][0x3a0] ;  /* 0x0000e800ff047b82 */ /* 0x000f620000000a00 */
[C---:B-1----:R-:W-:Y:S01]  /*1a90*/  IMAD R9, R18.reuse, R7, R6 ;  /* 0x0000000712097224 */ /* 0x042fe200078e0206 */
[----:B----4-:R-:W-:-:S06]  /*1aa0*/  LEA R19, R18, R1, 0x2 ;  /* 0x0000000112137211 */ /* 0x010fcc00078e10ff */
[----:B--23--:R-:W1:Y:S08]  /*1ab0*/  LDC.64 R12, c[0x0][0x398] ;  /* 0x0000e600ff0c7b82 */ /* 0x00ce700000000a00 */
[----:B------:R-:W2:Y:S01]  /*1ac0*/  LDC.64 R10, c[0x0][0x390] ;  /* 0x0000e400ff0a7b82 */ /* 0x000ea20000000a00 */
[----:B-----5:R-:W-:-:S05]  /*1ad0*/  IMAD.WIDE.U32 R4, R18, 0x4, R4 ;  /* 0x0000000412047825 */ /* 0x020fca00078e0004 */
[----:B------:R-:W3:Y:S01]  /*1ae0*/  LDG.E R0, desc[UR6][R4.64] ;  /* 0x0000000604007981 */ /* 0x000ee2000c1e1900 */
[----:B-1----:R-:W-:-:S05]  /*1af0*/  IMAD.WIDE R12, R9, 0x4, R12 ;  /* 0x00000004090c7825 */ /* 0x002fca00078e020c */
[----:B------:R-:W3:Y:S01]  /*1b00*/  LDG.E R17, desc[UR6][R12.64] ;  /* 0x000000060c117981 */ /* 0x000ee2000c1e1900 */
[----:B--2---:R-:W-:-:S03]  /*1b10*/  IMAD.WIDE R10, R9, 0x4, R10 ;  /* 0x00000004090a7825 */ /* 0x004fc600078e020a */
[----:B------:R-:W2:Y:S04]  /*1b20*/  LDL.64 R8, [R19] ;  /* 0x0000000013087983 */ /* 0x000ea80000100a00 */
[----:B------:R-:W4:Y:S01]  /*1b30*/  LDG.E R14, desc[UR6][R10.64] ;  /* 0x000000060a0e7981 */ /* 0x000f22000c1e1900 */
[----:B---3--:R-:W-:Y:S01]  /*1b40*/  FMUL R0, R0, R17 ;  /* 0x0000001100007220 */ /* 0x008fe20000400000 */
[----:B------:R-:W-:-:S04]  /*1b50*/  IMAD.WIDE R16, R7, 0x4, R12 ;  /* 0x0000000407107825 */ /* 0x000fc800078e020c */
[----:B--2---:R-:W-:-:S04]  /*1b60*/  FFMA R0, R15, -R0, R8 ;  /* 0x800000000f007223 */ /* 0x004fc80000000008 */
[----:B----4-:R-:W-:Y:S01]  /*1b70*/  FFMA R0, R14, R0, R15 ;  /* 0x000000000e007223 */ /* 0x010fe2000000000f */
[----:B------:R-:W-:-:S04]  /*1b80*/  IMAD.WIDE R12, R7, 0x4, R10 ;  /* 0x00000004070c7825 */ /* 0x000fc800078e020a */
[----:B------:R1:W-:Y:S04]  /*1b90*/  STG.E desc[UR6][R2.64], R0 ;  /* 0x0000000002007986 */ /* 0x0003e8000c101906 */
[----:B------:R-:W2:Y:S04]  /*1ba0*/  LDG.E R8, desc[UR6][R4.64+0x4] ;  /* 0x0000040604087981 */ /* 0x000ea8000c1e1900 */
[----:B------:R-:W2:Y:S04]  /*1bb0*/  LDG.E R17, desc[UR6][R16.64] ;  /* 0x0000000610117981 */ /* 0x000ea8000c1e1900 */
[----:B------:R-:W0:Y:S01]  /*1bc0*/  LDG.E R13, desc[UR6][R12.64] ;  /* 0x000000060c0d7981 */ /* 0x000e22000c1e1900 */
[----:B------:R-:W-:Y:S01]  /*1bd0*/  IADD3 R18, PT, PT, R18, 0x2, RZ ;  /* 0x0000000212127810 */ /* 0x000fe20007ffe0ff */
[----:B--2---:R-:W-:-:S04]  /*1be0*/  FMUL R8, R8, R17 ;  /* 0x0000001108087220 */ /* 0x004fc80000400000 */
[----:B------:R-:W-:-:S04]  /*1bf0*/  FFMA R8, R0, -R8, R9 ;  /* 0x8000000800087223 */ /* 0x000fc80000000009 */
[----:B0-----:R-:W-:-:S05]  /*1c00*/  FFMA R15, R13, R8, R0 ;  /* 0x000000080d0f7223 */ /* 0x001fca0000000000 */
[----:B------:R1:W-:Y:S02]  /*1c10*/  STG.E desc[UR6][R2.64], R15 ;  /* 0x0000000f02007986 */ /* 0x0003e4000c101906 */
.L_x_8:
[----:B------:R-:W-:Y:S05]  /*1c20*/  @P1 EXIT ;  /* 0x000000000000194d */ /* 0x000fea0003800000 */
[----:B-1----:R-:W1:Y:S01]  /*1c30*/  LDC.64 R8, c[0x0][0x3a0] ;  /* 0x0000e800ff087b82 */ /* 0x002e620000000a00 */
[----:B------:R-:W-:-:S07]  /*1c40*/  IMAD R13, R18, R7, R6 ;  /* 0x00000007120d7224 */ /* 0x000fce00078e0206 */
[----:B---3--:R-:W3:Y:S08]  /*1c50*/  LDC.64 R10, c[0x0][0x398] ;  /* 0x0000e600ff0a7b82 */ /* 0x008ef00000000a00 */
[----:B------:R-:W5:Y:S01]  /*1c60*/  LDC.64 R4, c[0x0][0x390] ;  /* 0x0000e400ff047b82 */ /* 0x000f620000000a00 */
[C---:B-1----:R-:W-:Y:S01]  /*1c70*/  IMAD.WIDE.U32 R6, R18.reuse, 0x4, R8 ;  /* 0x0000000412067825 */ /* 0x042fe200078e0008 */
[----:B------:R-:W-:-:S05]  /*1c80*/  LEA R18, R18, R1, 0x2 ;  /* 0x0000000112127211 */ /* 0x000fca00078e10ff */
[----:B------:R-:W2:Y:S01]  /*1c90*/  LDG.E R6, desc[UR6][R6.64] ;  /* 0x0000000606067981 */ /* 0x000ea2000c1e1900 */
[----:B---3--:R-:W-:-:S03]  /*1ca0*/  IMAD.WIDE R8, R13, 0x4, R10 ;  /* 0x000000040d087825 */ /* 0x008fc600078e020a */
[----:B------:R-:W3:Y:S04]  /*1cb0*/  LDL R11, [R18] ;  /* 0x00000000120b7983 */ /* 0x000ee80000100800 */
[----:B------:R-:W2:Y:S01]  /*1cc0*/  LDG.E R9, desc[UR6][R8.64] ;  /* 0x0000000608097981 */ /* 0x000ea2000c1e1900 */
[----:B-----5:R-:W-:-:S06]  /*1cd0*/  IMAD.WIDE R4, R13, 0x4, R4 ;  /* 0x000000040d047825 */ /* 0x020fcc00078e0204 */
[----:B------:R-:W0:Y:S01]  /*1ce0*/  LDG.E R4, desc[UR6][R4.64] ;  /* 0x0000000604047981 */ /* 0x000e22000c1e1900 */
[----:B--2---:R-:W-:-:S04]  /*1cf0*/  FMUL R0, R6, R9 ;  /* 0x0000000906007220 */ /* 0x004fc80000400000 */
[----:B---3--:R-:W-:-:S04]  /*1d00*/  FFMA R0, -R0, R15, R11 ;  /* 0x0000000f00007223 */ /* 0x008fc8000000010b */
[----:B0---4-:R-:W-:-:S05]  /*1d10*/  FFMA R15, R4, R0, R15 ;  /* 0x00000000040f7223 */ /* 0x011fca000000000f */
[----:B------:R-:W-:Y:S01]  /*1d20*/  STG.E desc[UR6][R2.64], R15 ;  /* 0x0000000f02007986 */ /* 0x000fe2000c101906 */
[----:B------:R-:W-:Y:S05]  /*1d30*/  EXIT ;  /* 0x000000000000794d */ /* 0x000fea0003800000 */
.L_x_9:
[----:B------:R-:W-:-:S00]  /*1d40*/  BRA `(.L_x_9) ;  /* 0xfffffffc00fc7947 */ /* 0x000fc0000383ffff */
[----:B------:R-:W-:-:S00]  /*1d50*/  NOP ;  /* 0x0000000000007918 */ /* 0x000fc00000000000 */
        /* <DEDUP_REMOVED lines=10> */
.L_x_28:


//--------------------- .text._Z16tensorCoreMatVecPK6__halfS1_PS_i --------------------------
	.section	.text._Z16tensorCoreMatVecPK6__halfS1_PS_i,"ax",@progbits
	.align	128
        .global         _Z16tensorCoreMatVecPK6__halfS1_PS_i
        .type           _Z16tensorCoreMatVecPK6__halfS1_PS_i,@function
        .size           _Z16tensorCoreMatVecPK6__halfS1_PS_i,(.L_x_29 - _Z16tensorCoreMatVecPK6__halfS1_PS_i)
        .other          _Z16tensorCoreMatVecPK6__halfS1_PS_i,@"STO_CUDA_ENTRY STV_DEFAULT"
_Z16tensorCoreMatVecPK6__halfS1_PS_i:
.text._Z16tensorCoreMatVecPK6__halfS1_PS_i:
[----:B------:R-:W-:Y:S01]  /*0000*/  LDC R1, c[0x0][0x37c] ;  /* 0x0000df00ff017b82 */ /* 0x000fe20000000800 */
[----:B------:R-:W0:Y:S07]  /*0010*/  S2R R4, SR_TID.X ;  /* 0x0000000000047919 */ /* 0x000e2e0000002100 */
[----:B------:R-:W1:Y:S01]  /*0020*/  LDC R3, c[0x0][0x398] ;  /* 0x0000e600ff037b82 */ /* 0x000e620000000800 */
[----:B0-----:R-:W-:Y:S01]  /*0030*/  IMAD.SHL.U32 R13, R4, 0x10, RZ ;  /* 0x00000010040d7824 */ /* 0x001fe200078e00ff */
[----:B------:R-:W-:-:S04]  /*0040*/  SHF.R.U32.HI R0, RZ, 0x1, R4 ;  /* 0x00000001ff007819 */ /* 0x000fc80000011604 */
[----:B------:R-:W-:Y:S02]  /*0050*/  LOP3.LUT R0, R0, 0x1f0, RZ, 0xc0, !PT ;  /* 0x000001f000007812 */ /* 0x000fe400078ec0ff */
[----:B------:R-:W-:-:S04]  /*0060*/  LOP3.LUT R13, R13, 0x1f0, RZ, 0xc0, !PT ;  /* 0x000001f00d0d7812 */ /* 0x000fc800078ec0ff */
[----:B------:R-:W-:-:S04]  /*0070*/  VIMNMX R2, PT, PT, R0, R13, !PT ;  /* 0x0000000d00027248 */ /* 0x000fc80007fe0100 */
[----:B-1----:R-:W-:-:S13]  /*0080*/  ISETP.GE.AND P0, PT, R2, R3, PT ;  /* 0x000000030200720c */ /* 0x002fda0003f06270 */
[----:B------:R-:W-:Y:S05]  /*0090*/  @P0 EXIT ;  /* 0x000000000000094d */ /* 0x000fea0003800000 */
[----:B------:R-:W-:Y:S01]  /*00a0*/  VIADD R5, R3, 0xffffffff ;  /* 0xffffffff03057836 */ /* 0x000fe20000000000 */
[----:B------:R-:W0:Y:S01]  /*00b0*/  LDCU.64 UR6, c[0x0][0x358] ;  /* 0x00006b00ff0677ac */ /* 0x000e220008000a00 */
[----:B------:R-:W-:Y:S01]  /*00c0*/  IMAD R0, R0, R3, RZ ;  /* 0x0000000300007224 */ /* 0x000fe200078e02ff */
[----:B------:R-:W-:Y:S02]  /*00d0*/  CS2R R16, SRZ ;  /* 0x0000000000107805 */ /* 0x000fe4000001ff00 */
[----:B------:R-:W-:Y:S02]  /*00e0*/  CS2R R14, SRZ ;  /* 0x00000000000e7805 */ /* 0x000fe4000001ff00 */
[C---:B------:R-:W-:Y:S01]  /*00f0*/  ISETP.GE.U32.AND P1, PT, R5.reuse, 0x30, PT ;  /* 0x000000300500780c */ /* 0x040fe20003f26070 */
[----:B------:R-:W-:Y:S01]  /*0100*/  UMOV UR4, URZ ;  /* 0x000000ff00047c82 */ /* 0x000fe20008000000 */
[----:B------:R-:W-:-:S04]  /*0110*/  LEA.HI R8, R5, 0x1, RZ, 0x1c ;  /* 0x0000000105087811 */ /* 0x000fc800078fe0ff */
[----:B------:R-:W-:-:S04]  /*0120*/  LOP3.LUT R2, R8, 0x3, RZ, 0xc0, !PT ;  /* 0x0000000308027812 */ /* 0x000fc800078ec0ff */
[----:B------:R-:W-:-:S03]  /*0130*/  ISETP.NE.AND P0, PT, R2, RZ, PT ;  /* 0x000000ff0200720c */ /* 0x000fc60003f05270 */
[----:B0-----:R-:W-:Y:S10]  /*0140*/  @!P1 BRA `(.L_x_10) ;  /* 0x0000000400609947 */ /* 0x001ff40003800000 */
[----:B------:R-:W0:Y:S01]  /*0150*/  S2R R5, SR_LANEID ;  /* 0x0000000000057919 */ /* 0x000e220000000000 */
[----:B------:R-:W-:Y:S01]  /*0160*/  SHF.R.U32.HI R9, RZ, 0x1, R3 ;  /* 0x00000001ff097819 */ /* 0x000fe20000011603 */
[----:B------:R-:W-:Y:S01]  /*0170*/  IMAD.MOV.U32 R7, RZ, RZ, RZ ;  /* 0x000000ffff077224 */ /* 0x000fe200078e00ff */
[----:B------:R-:W-:Y:S01]  /*0180*/  LOP3.LUT R8, R8, 0x1ffffffc, RZ, 0xc0, !PT ;  /* 0x1ffffffc08087812 */ /* 0x000fe200078ec0ff */
[----:B------:R-:W-:Y:S01]  /*0190*/  IMAD.MOV.U32 R16, RZ, RZ, RZ ;  /* 0x000000ffff107224 */ /* 0x000fe200078e00ff */
[----:B------:R-:W-:Y:S01]  /*01a0*/  CS2R R14, SRZ ;  /* 0x00000000000e7805 */ /* 0x000fe2000001ff00 */
[----:B------:R-:W1:Y:S02]  /*01b0*/  LDCU.64 UR8, c[0x0][0x380] ;  /* 0x00007000ff0877ac */ /* 0x000e640008000a00 */
[----:B------:R-:W-:Y:S01]  /*01c0*/  IMAD.MOV R12, RZ, RZ, -R8 ;  /* 0x000000ffff0c7224 */ /* 0x000fe200078e0a08 */
[----:B------:R-:W-:Y:S01]  /*01d0*/  UMOV UR4, URZ ;  /* 0x000000ff00047c82 */ /* 0x000fe20008000000 */
[----:B0-----:R-:W-:-:S02]  /*01e0*/  LOP3.LUT R6, R5, 0x3, RZ, 0xc0, !PT ;  /* 0x0000000305067812 */ /* 0x001fc400078ec0ff */
[----:B------:R-:W-:-:S05]  /*01f0*/  SHF.R.U32.HI R5, RZ, 0x2, R5 ;  /* 0x00000002ff057819 */ /* 0x000fca0000011605 */
[----:B------:R-:W-:-:S05]  /*0200*/  IMAD.WIDE.U32 R6, R5, R9, R6 ;  /* 0x0000000905067225 */ /* 0x000fca00078e0006 */
[C---:B------:R-:W-:Y:S01]  /*0210*/  SHF.L.U64.HI R5, R6.reuse, 0x2, R7 ;  /* 0x0000000206057819 */ /* 0x040fe20000010207 */
[----:B------:R-:W-:Y:S01]  /*0220*/  IMAD.SHL.U32 R6, R6, 0x4, RZ ;  /* 0x0000000406067824 */ /* 0x000fe200078e00ff */
[----:B-1----:R-:W-:-:S07]  /*0230*/  LOP3.LUT R7, R13, 0x200, RZ, 0xfc, !PT ;  /* 0x000002000d077812 */ /* 0x002fce00078efcff */
.L_x_11:
[----:B------:R-:W0:Y:S01]  /*0240*/  LDC.64 R26, c[0x0][0x388] ;  /* 0x0000e200ff1a7b82 */ /* 0x000e220000000a00 */
[----:B------:R-:W-:Y:S01]  /*0250*/  VIADD R9, R7, 0xfffffe00 ;  /* 0xfffffe0007097836 */ /* 0x000fe20000000000 */
[----:B------:R-:W-:-:S04]  /*0260*/  IADD3 R10, P1, PT, R0, UR4, RZ ;  /* 0x00000004000a7c10 */ /* 0x000fc8000ff3e0ff */
[----:B------:R-:W-:Y:S01]  /*0270*/  LEA R25, P2, R10, UR8, 0x1 ;  /* 0x000000080a197c11 */ /* 0x000fe2000f8408ff */
[----:B------:R-:W-:Y:S02]  /*0280*/  IMAD.X R11, RZ, RZ, RZ, P1 ;  /* 0x000000ffff0b7224 */ /* 0x000fe400008e06ff */
[----:B0-----:R-:W-:-:S03]  /*0290*/  IMAD.WIDE.U32 R8, R9, 0x2, R26 ;  /* 0x0000000209087825 */ /* 0x001fc600078e001a */
[----:B------:R-:W-:Y:S02]  /*02a0*/  IADD3 R22, P1, PT, R8, R6, RZ ;  /* 0x0000000608167210 */ /* 0x000fe40007f3e0ff */
[----:B------:R-:W-:Y:S02]  /*02b0*/  LEA.HI.X R8, R10, UR9, R11, 0x1, P2 ;  /* 0x000000090a087c11 */ /* 0x000fe400090f0c0b */
[----:B------:R-:W-:Y:S01]  /*02c0*/  IADD3 R24, P2, PT, R6, R25, RZ ;  /* 0x0000001906187210 */ /* 0x000fe20007f5e0ff */
[----:B------:R-:W-:-:S04]  /*02d0*/  IMAD.X R23, R9, 0x1, R5, P1 ;  /* 0x0000000109177824 */ /* 0x000fc800008e0605 */
[----:B------:R-:W-:Y:S01]  /*02e0*/  IMAD.X R25, R5, 0x1, R8, P2 ;  /* 0x0000000105197824 */ /* 0x000fe200010e0608 */
[----:B------:R-:W2:Y:S01]  /*02f0*/  LDG.E R20, desc[UR6][R22.64] ;  /* 0x0000000616147981 */ /* 0x000ea2000c1e1900 */
[----:B------:R-:W-:-:S03]  /*0300*/  IMAD.WIDE.U32 R28, R3, 0x10, R22 ;  /* 0x00000010031c7825 */ /* 0x000fc600078e0016 */
[----:B------:R0:W2:Y:S04]  /*0310*/  LDG.E R21, desc[UR6][R22.64+0x10] ;  /* 0x0000100616157981 */ /* 0x0000a8000c1e1900 */
[----:B------:R-:W2:Y:S04]  /*0320*/  LDG.E R8, desc[UR6][R24.64] ;  /* 0x0000000618087981 */ /* 0x000ea8000c1e1900 */
[----:B------:R-:W2:Y:S01]  /*0330*/  LDG.E R10, desc[UR6][R24.64+0x10] ;  /* 0x00001006180a7981 */ /* 0x000ea2000c1e1900 */
[----:B0-----:R-:W-:-:S03]  /*0340*/  IMAD.WIDE.U32 R22, R3, 0x10, R24 ;  /* 0x0000001003167825 */ /* 0x001fc600078e0018 */
[----:B------:R-:W3:Y:S04]  /*0350*/  LDG.E R18, desc[UR6][R28.64] ;  /* 0x000000061c127981 */ /* 0x000ee8000c1e1900 */
[----:B------:R-:W2:Y:S04]  /*0360*/  LDG.E R9, desc[UR6][R22.64] ;  /* 0x0000000616097981 */ /* 0x000ea8000c1e1900 */
[----:B------:R-:W2:Y:S04]  /*0370*/  LDG.E R11, desc[UR6][R22.64+0x10] ;  /* 0x00001006160b7981 */ /* 0x000ea8000c1e1900 */
[----:B------:R-:W3:Y:S01]  /*0380*/  LDG.E R19, desc[UR6][R28.64+0x10] ;  /* 0x000010061c137981 */ /* 0x000ee2000c1e1900 */
[----:B--2---:R-:W-:Y:S01]  /*0390*/  HMMA.16816.F16 R14, R8, R20, R14 ;  /* 0x00000014080e723c */ /* 0x004fe2000000080e */
[----:B------:R-:W-:-:S07]  /*03a0*/  VIADD R21, R7, 0xffffff00 ;  /* 0xffffff0007157836 */ /* 0x000fce0000000000 */
[----:B---3--:R-:W-:Y:S01]  /*03b0*/  HMMA.16816.F16 R18, R8, R18, R16 ;  /* 0x000000120812723c */ /* 0x008fe20000000810 */
[----:B------:R-:W-:-:S03]  /*03c0*/  IMAD.WIDE.U32 R8, R21, 0x2, R26 ;  /* 0x0000000215087825 */ /* 0x000fc600078e001a */
[----:B------:R-:W-:-:S03]  /*03d0*/  IADD3 R10, P1, PT, R8, R6, RZ ;  /* 0x00000006080a7210 */ /* 0x000fc60007f3e0ff */
[----:B------:R-:W2:Y:S02]  /*03e0*/  LDG.E R8, desc[UR6][R24.64+0x20] ;  /* 0x0000200618087981 */ /* 0x000ea4000c1e1900 */
[----:B------:R-:W-:Y:S02]  /*03f0*/  IMAD.X R11, R9, 0x1, R5, P1 ;  /* 0x00000001090b7824 */ /* 0x000fe400008e0605 */
[----:B------:R-:W2:Y:S01]  /*0400*/  LDG.E R9, desc[UR6][R22.64+0x20] ;  /* 0x0000200616097981 */ /* 0x000ea2000c1e1900 */
[----:B------:R-:W-:-:S03]  /*0410*/  IMAD.WIDE.U32 R28, R3, 0x10, R10 ;  /* 0x00000010031c7825 */ /* 0x000fc600078e000a */
[----:B------:R-:W2:Y:S04]  /*0420*/  LDG.E R20, desc[UR6][R10.64] ;  /* 0x000000060a147981 */ /* 0x000ea8000c1e1900 */
[----:B------:R-:W2:Y:S04]  /*0430*/  LDG.E R21, desc[UR6][R10.64+0x10] ;  /* 0x000010060a157981 */ /* 0x000ea8000c1e1900 */
[----:B------:R-:W3:Y:S04]  /*0440*/  LDG.E R16, desc[UR6][R28.64] ;  /* 0x000000061c107981 */ /* 0x000ee8000c1e1900 */
[----:B------:R-:W3:Y:S04]  /*0450*/  LDG.E R17, desc[UR6][R28.64+0x10] ;  /* 0x000010061c117981 */ /* 0x000ee8000c1e1900 */
[----:B------:R-:W2:Y:S04]  /*0460*/  LDG.E R10, desc[UR6][R24.64+0x30] ;  /* 0x00003006180a7981 */ /* 0x000ea8000c1e1900 */
[----:B------:R-:W2:Y:S02]  /*0470*/  LDG.E R11, desc[UR6][R22.64+0x30] ;  /* 0x00003006160b7981 */ /* 0x000ea4000c1e1900 */
[C---:B--2---:R-:W-:Y:S08]  /*0480*/  HMMA.16816.F16 R14, R8.reuse, R20, R14 ;  /* 0x00000014080e723c */ /* 0x044ff0000000080e */
[----:B---3--:R-:W-:Y:S01]  /*0490*/  HMMA.16816.F16 R16, R8, R16, R18 ;  /* 0x000000100810723c */ /* 0x008fe20000000812 */
[----:B------:R-:W-:Y:S01]  /*04a0*/  IMAD.WIDE.U32 R8, R7, 0x2, R26 ;  /* 0x0000000207087825 */ /* 0x000fe200078e001a */
[----:B------:R-:W2:Y:S02]  /*04b0*/  LDG.E R10, desc[UR6][R24.64+0x50] ;  /* 0x00005006180a7981 */ /* 0x000ea4000c1e1900 */
[----:B------:R-:W-:-:S02]  /*04c0*/  IADD3 R8, P1, PT, R8, R6, RZ ;  /* 0x0000000608087210 */ /* 0x000fc40007f3e0ff */
[----:B------:R-:W2:Y:S03]  /*04d0*/  LDG.E R11, desc[UR6][R22.64+0x50] ;  /* 0x00005006160b7981 */ /* 0x000ea6000c1e1900 */
[----:B------:R-:W-:Y:S02]  /*04e0*/  IMAD.X R9, R9, 0x1, R5, P1 ;  /* 0x0000000109097824 */ /* 0x000fe400008e0605 */
[----:B------:R-:W-:-:S03]  /*04f0*/  IMAD.WIDE.U32 R28, R3, 0x10, R8 ;  /* 0x00000010031c7825 */ /* 0x000fc600078e0008 */
[----:B------:R-:W2:Y:S04]  /*0500*/  LDG.E R20, desc[UR6][R8.64] ;  /* 0x0000000608147981 */ /* 0x000ea8000c1e1900 */
[----:B------:R-:W2:Y:S04]  /*0510*/  LDG.E R21, desc[UR6][R8.64+0x10] ;  /* 0x0000100608157981 */ /* 0x000ea8000c1e1900 */
[----:B------:R-:W3:Y:S04]  /*0520*/  LDG.E R18, desc[UR6][R28.64] ;  /* 0x000000061c127981 */ /* 0x000ee8000c1e1900 */
[----:B------:R0:W3:Y:S04]  /*0530*/  LDG.E R19, desc[UR6][R28.64+0x10] ;  /* 0x000010061c137981 */ /* 0x0000e8000c1e1900 */
[----:B------:R-:W2:Y:S04]  /*0540*/  LDG.E R8, desc[UR6][R24.64+0x40] ;  /* 0x0000400618087981 */ /* 0x000ea8000c1e1900 */
[----:B------:R-:W2:Y:S02]  /*0550*/  LDG.E R9, desc[UR6][R22.64+0x40] ;  /* 0x0000400616097981 */ /* 0x000ea4000c1e1900 */
[----:B--2---:R-:W-:Y:S01]  /*0560*/  HMMA.16816.F16 R14, R8, R20, R14 ;  /* 0x00000014080e723c */ /* 0x004fe2000000080e */
[----:B------:R-:W-:-:S04]  /*0570*/  VIADD R21, R7, 0x100 ;  /* 0x0000010007157836 */ /* 0x000fc80000000000 */
[----:B------:R-:W-:-:S03]  /*0580*/  IMAD.WIDE.U32 R26, R21, 0x2, R26 ;  /* 0x00000002151a7825 */ /* 0x000fc600078e001a */
[----:B------:R-:W-:-:S05]  /*0590*/  IADD3 R26, P1, PT, R26, R6, RZ ;  /* 0x000000061a1a7210 */ /* 0x000fca0007f3e0ff */
[----:B------:R-:W-:Y:S02]  /*05a0*/  IMAD.X R27, R27, 0x1, R5, P1 ;  /* 0x000000011b1b7824 */ /* 0x000fe400008e0605 */
[----:B0-----:R-:W-:Y:S01]  /*05b0*/  IMAD.WIDE.U32 R28, R3, 0x10, R26 ;  /* 0x00000010031c7825 */ /* 0x001fe200078e001a */
[----:B---3--:R-:W-:Y:S02]  /*05c0*/  HMMA.16816.F16 R16, R8, R18, R16 ;  /* 0x000000120810723c */ /* 0x008fe40000000810 */
[----:B------:R-:W2:Y:S04]  /*05d0*/  LDG.E R20, desc[UR6][R26.64] ;  /* 0x000000061a147981 */ /* 0x000ea8000c1e1900 */
[----:B------:R-:W2:Y:S04]  /*05e0*/  LDG.E R21, desc[UR6][R26.64+0x10] ;  /* 0x000010061a157981 */ /* 0x000ea8000c1e1900 */
[----:B------:R-:W2:Y:S04]  /*05f0*/  LDG.E R8, desc[UR6][R24.64+0x60] ;  /* 0x0000600618087981 */ /* 0x000ea8000c1e1900 */
[----:B------:R-:W2:Y:S04]  /*0600*/  LDG.E R10, desc[UR6][R24.64+0x70] ;  /* 0x00007006180a7981 */ /* 0x000ea8000c1e1900 */
[----:B------:R-:W2:Y:S04]  /*0610*/  LDG.E R9, desc[UR6][R22.64+0x60] ;  /* 0x0000600616097981 */ /* 0x000ea8000c1e1900 */
[----:B------:R-:W2:Y:S04]  /*0620*/  LDG.E R11, desc[UR6][R22.64+0x70] ;  /* 0x00007006160b7981 */ /* 0x000ea8000c1e1900 */
[----:B------:R-:W3:Y:S04]  /*0630*/  LDG.E R18, desc[UR6][R28.64] ;  /* 0x000000061c127981 */ /* 0x000ee8000c1e1900 */
[----:B------:R-:W3:Y:S01]  /*0640*/  LDG.E R19, desc[UR6][R28.64+0x10] ;  /* 0x000010061c137981 */ /* 0x000ee2000c1e1900 */
[----:B------:R-:W-:-:S05]  /*0650*/  VIADD R12, R12, 0x4 ;  /* 0x000000040c0c7836 */ /* 0x000fca0000000000 */
[----:B------:R-:W-:Y:S01]  /*0660*/  ISETP.NE.AND P1, PT, R12, RZ, PT ;  /* 0x000000ff0c00720c */ /* 0x000fe20003f25270 */
[----:B------:R-:W-:Y:S01]  /*0670*/  UIADD3 UR4, UPT, UPT, UR4, 0x40, URZ ;  /* 0x0000004004047890 */ /* 0x000fe2000fffe0ff */
[----:B------:R-:W-:Y:S01]  /*0680*/  VIADD R7, R7, 0x400 ;  /* 0x0000040007077836 */ /* 0x000fe20000000000 */
[C---:B--2---:R-:W-:Y:S08]  /*0690*/  HMMA.16816.F16 R14, R8.reuse, R20, R14 ;  /* 0x00000014080e723c */ /* 0x044ff0000000080e */
[----:B---3--:R-:W-:Y:S02]  /*06a0*/  HMMA.16816.F16 R16, R8, R18, R16 ;  /* 0x000000120810723c */ /* 0x008fe40000000810 */
[----:B------:R-:W-:-:S03]  /*06b0*/  NOP ;  /* 0x0000000000007918 */ /* 0x000fc60000000000 */
[----:B------:R-:W-:-:S15]  /*06c0*/  @P1 BRA `(.L_x_11) ;  /* 0xfffffff800dc1947 */ /* 0x000fde000383ffff */
.L_x_10:
[----:B------:R-:W-:Y:S05]  /*06d0*/  @!P0 BRA `(.L_x_12) ;  /* 0x0000000000a88947 */ /* 0x000fea0003800000 */
[----:B------:R-:W0:Y:S01]  /*06e0*/  S2R R5, SR_LANEID ;  /* 0x0000000000057919 */ /* 0x000e220000000000 */
[----:B------:R-:W1:Y:S01]  /*06f0*/  LDCU.64 UR8, c[0x0][0x380] ;  /* 0x00007000ff0877ac */ /* 0x000e620008000a00 */
[----:B------:R-:W-:Y:S01]  /*0700*/  SHF.R.U32.HI R8, RZ, 0x1, R3 ;  /* 0x00000001ff087819 */ /* 0x000fe20000011603 */
[----:B------:R-:W-:Y:S01]  /*0710*/  IMAD.MOV.U32 R7, RZ, RZ, RZ ;  /* 0x000000ffff077224 */ /* 0x000fe200078e00ff */
[----:B------:R-:W-:Y:S01]  /*0720*/  IADD3 R25, P0, PT, R0, UR4, RZ ;  /* 0x0000000400197c10 */ /* 0x000fe2000ff1e0ff */
[----:B------:R-:W-:Y:S01]  /*0730*/  IMAD.MOV R2, RZ, RZ, -R2 ;  /* 0x000000ffff027224 */ /* 0x000fe200078e0a02 */
[----:B------:R-:W-:-:S05]  /*0740*/  LOP3.LUT R4, R4, 0x1f, RZ, 0xc0, !PT ;  /* 0x0000001f04047812 */ /* 0x000fca00078ec0ff */
[----:B------:R-:W-:-:S04]  /*0750*/  VIADD R4, R4, UR4 ;  /* 0x0000000404047c36 */ /* 0x000fc80008000000 */
[----:B------:R-:W-:Y:S01]  /*0760*/  IMAD.SHL.U32 R26, R4, 0x10, RZ ;  /* 0x00000010041a7824 */ /* 0x000fe200078e00ff */
[----:B0-----:R-:W-:Y:S02]  /*0770*/  LOP3.LUT R6, R5, 0x3, RZ, 0xc0, !PT ;  /* 0x0000000305067812 */ /* 0x001fe400078ec0ff */
[----:B------:R-:W-:-:S05]  /*0780*/  SHF.R.U32.HI R5, RZ, 0x2, R5 ;  /* 0x00000002ff057819 */ /* 0x000fca0000011605 */
[----:B------:R-:W-:-:S04]  /*0790*/  IMAD.WIDE.U32 R6, R5, R8, R6 ;  /* 0x0000000805067225 */ /* 0x000fc800078e0006 */
[----:B------:R-:W-:Y:S01]  /*07a0*/  IMAD.X R8, RZ, RZ, RZ, P0 ;  /* 0x000000ffff087224 */ /* 0x000fe200000e06ff */
[C---:B-1----:R-:W-:Y:S01]  /*07b0*/  LEA R27, P0, R25.reuse, UR8, 0x1 ;  /* 0x00000008191b7c11 */ /* 0x042fe2000f8008ff */
[C---:B------:R-:W-:Y:S01]  /*07c0*/  IMAD.SHL.U32 R12, R6.reuse, 0x4, RZ ;  /* 0x00000004060c7824 */ /* 0x040fe200078e00ff */
[----:B------:R-:W-:Y:S02]  /*07d0*/  SHF.L.U64.HI R24, R6, 0x2, R7 ;  /* 0x0000000206187819 */ /* 0x000fe40000010207 */
[----:B------:R-:W-:-:S09]  /*07e0*/  LEA.HI.X R25, R25, UR9, R8, 0x1, P0 ;  /* 0x0000000919197c11 */ /* 0x000fd200080f0c08 */
.L_x_13:
[----:B------:R-:W0:Y:S01]  /*07f0*/  LDC.64 R4, c[0x0][0x388] ;  /* 0x0000e200ff047b82 */ /* 0x000e220000000a00 */
[----:B------:R-:W-:-:S05]  /*0800*/  IADD3 R20, P0, PT, R27, R12, RZ ;  /* 0x0000000c1b147210 */ /* 0x000fca0007f1e0ff */
[----:B------:R-:W-:Y:S02]  /*0810*/  IMAD.X R21, R25, 0x1, R24, P0 ;  /* 0x0000000119157824 */ /* 0x000fe400000e0618 */
[----:B------:R-:W-:-:S03]  /*0820*/  IMAD.WIDE.U32 R18, R3, 0x10, R20 ;  /* 0x0000001003127825 */ /* 0x000fc600078e0014 */
[----:B------:R-:W2:Y:S04]  /*0830*/  LDG.E R6, desc[UR6][R20.64+0x10] ;  /* 0x0000100614067981 */ /* 0x000ea8000c1e1900 */
[----:B------:R-:W2:Y:S01]  /*0840*/  LDG.E R7, desc[UR6][R18.64+0x10] ;  /* 0x0000100612077981 */ /* 0x000ea2000c1e1900 */
[----:B0-----:R-:W-:-:S03]  /*0850*/  IMAD.WIDE.U32 R4, R26, 0x2, R4 ;  /* 0x000000021a047825 */ /* 0x001fc600078e0004 */
        /* <DEDUP_REMOVED lines=8> */
[----:B------:R-:W3:Y:S01]  /*08e0*/  LDG.E R23, desc[UR6][R10.64+0x10] ;  /* 0x000010060a177981 */ /* 0x000ee2000c1e1900 */
[----:B------:R-:W-:-:S05]  /*08f0*/  VIADD R2, R2, 0x1 ;  /* 0x0000000102027836 */ /* 0x000fca0000000000 */
[----:B------:R-:W-:Y:S02]  /*0900*/  ISETP.NE.AND P0, PT, R2, RZ, PT ;  /* 0x000000ff0200720c */ /* 0x000fe40003f05270 */
[----:B------:R-:W-:Y:S01]  /*0910*/  IADD3 R27, P1, PT, R27, 0x20, RZ ;  /* 0x000000201b1b7810 */ /* 0x000fe20007f3e0ff */
[----:B------:R-:W-:-:S04]  /*0920*/  VIADD R26, R26, 0x100 ;  /* 0x000001001a1a7836 */ /* 0x000fc80000000000 */
[----:B------:R-:W-:Y:S01]  /*0930*/  IMAD.X R25, RZ, RZ, R25, P1 ;  /* 0x000000ffff197224 */ /* 0x000fe200008e0619 */
[C---:B--2---:R-:W-:Y:S08]  /*0940*/  HMMA.16816.F16 R14, R4.reuse, R8, R14 ;  /* 0x00000008040e723c */ /* 0x044ff0000000080e */
[----:B---3--:R-:W-:Y:S01]  /*0950*/  HMMA.16816.F16 R16, R4, R22, R16 ;  /* 0x000000160410723c */ /* 0x008fe20000000810 */
[----:B------:R-:W-:-:S04]  /*0960*/  NOP ;  /* 0x0000000000007918 */ /* 0x000fc80000000000 */
[----:B------:R-:W-:-:S15]  /*0970*/  @P0 BRA `(.L_x_13) ;  /* 0xfffffffc009c0947 */ /* 0x000fde000383ffff */
.L_x_12:
[----:B------:R-:W0:Y:S01]  /*0980*/  S2R R4, SR_LANEID ;  /* 0x0000000000047919 */ /* 0x000e220000000000 */
[----:B------:R-:W1:Y:S01]  /*0990*/  LDCU.64 UR4, c[0x0][0x390] ;  /* 0x00007200ff0477ac */ /* 0x000e620008000a00 */
[----:B------:R-:W-:Y:S02]  /*09a0*/  IADD3 R0, P0, PT, R13, R0, RZ ;  /* 0x000000000d007210 */ /* 0x000fe40007f1e0ff */
[----:B------:R-:W-:Y:S01]  /*09b0*/  SHF.R.U32.HI R9, RZ, 0x1, R3 ;  /* 0x00000001ff097819 */ /* 0x000fe20000011603 */
[----:B------:R-:W-:Y:S02]  /*09c0*/  IMAD.MOV.U32 R3, RZ, RZ, RZ ;  /* 0x000000ffff037224 */ /* 0x000fe400078e00ff */
[----:B------:R-:W-:Y:S01]  /*09d0*/  IMAD.X R7, RZ, RZ, RZ, P0 ;  /* 0x000000ffff077224 */ /* 0x000fe200000e06ff */
[----:B0-----:R-:W-:Y:S02]  /*09e0*/  LOP3.LUT R2, R4, 0x3, RZ, 0xc0, !PT ;  /* 0x0000000304027812 */ /* 0x001fe400078ec0ff */
[----:B------:R-:W-:-:S05]  /*09f0*/  SHF.R.U32.HI R5, RZ, 0x2, R4 ;  /* 0x00000002ff057819 */ /* 0x000fca0000011604 */
[----:B------:R-:W-:Y:S01]  /*0a00*/  IMAD.WIDE.U32 R4, R5, R9, R2 ;  /* 0x0000000905047225 */ /* 0x000fe200078e0002 */
[----:B-1----:R-:W-:-:S04]  /*0a10*/  LEA R3, P0, R0, UR4, 0x1 ;  /* 0x0000000400037c11 */ /* 0x002fc8000f8008ff */
[----:B------:R-:W-:Y:S02]  /*0a20*/  LEA.HI.X R7, R0, UR5, R7, 0x1, P0 ;  /* 0x0000000500077c11 */ /* 0x000fe400080f0c07 */
[----:B------:R-:W-:-:S04]  /*0a30*/  LEA R2, P0, R4, R3, 0x2 ;  /* 0x0000000304027211 */ /* 0x000fc800078010ff */
[----:B------:R-:W-:-:S03]  /*0a40*/  LEA.HI.X R3, R4, R7, R5, 0x2, P0 ;  /* 0x0000000704037211 */ /* 0x000fc600000f1405 */
[----:B------:R-:W-:Y:S02]  /*0a50*/  IMAD.WIDE.U32 R4, R9, 0x20, R2 ;  /* 0x0000002009047825 */ /* 0x000fe400078e0002 */
[----:B------:R-:W-:Y:S04]  /*0a60*/  STG.E desc[UR6][R2.64], R14 ;  /* 0x0000000e02007986 */ /* 0x000fe8000c101906 */
[----:B------:R-:W-:Y:S04]  /*0a70*/  STG.E desc[UR6][R4.64], R15 ;  /* 0x0000000f04007986 */ /* 0x000fe8000c101906 */
[----:B------:R-:W-:Y:S04]  /*0a80*/  STG.E desc[UR6][R2.64+0x10], R16 ;  /* 0x0000101002007986 */ /* 0x000fe8000c101906 */
[----:B------:R-:W-:Y:S01]  /*0a90*/  STG.E desc[UR6][R4.64+0x10], R17 ;  /* 0x0000101104007986 */ /* 0x000fe2000c101906 */
[----:B------:R-:W-:Y:S05]  /*0aa0*/  EXIT ;  /* 0x000000000000794d */ /* 0x000fea0003800000 */
.L_x_14:
        /* <DEDUP_REMOVED lines=13> */
.L_x_29:


//--------------------- .text._Z22computeLossAndGradientPKfS0_S0_PfS1_i --------------------------
	.section	.text._Z22computeLossAndGradientPKfS0_S0_PfS1_i,"ax",@progbits
	.align	128
        .global         _Z22computeLossAndGradientPKfS0_S0_PfS1_i
        .type           _Z22computeLossAndGradientPKfS0_S0_PfS1_i,@function
        .size           _Z22computeLossAndGradientPKfS0_S0_PfS1_i,(.L_x_30 - _Z22computeLossAndGradientPKfS0_S0_PfS1_i)
        .other          _Z22computeLossAndGradientPKfS0_S0_PfS1_i,@"STO_CUDA_ENTRY STV_DEFAULT"
_Z22computeLossAndGradientPKfS0_S0_PfS1_i:
.text._Z22computeLossAndGradientPKfS0_S0_PfS1_i:
[----:B------:R-:W-:Y:S01]  /*0000*/  LDC R1, c[0x0][0x37c] ;  /* 0x0000df00ff017b82 */ /* 0x000fe20000000800 */
[----:B------:R-:W0:Y:S07]  /*0010*/  S2R R7, SR_TID.X ;  /* 0x0000000000077919 */ /* 0x000e2e0000002100 */
[----:B------:R-:W0:Y:S01]  /*0020*/  S2UR UR4, SR_CTAID.X ;  /* 0x00000000000479c3 */ /* 0x000e220000002500 */
[----:B------:R-:W1:Y:S07]  /*0030*/  LDCU UR11, c[0x0][0x3a8] ;  /* 0x00007500ff0b77ac */ /* 0x000e6e0008000800 */
[----:B------:R-:W0:Y:S02]  /*0040*/  LDC R0, c[0x0][0x360] ;  /* 0x0000d800ff007b82 */ /* 0x000e240000000800 */
[----:B0-----:R-:W-:-:S05]  /*0050*/  IMAD R7, R0, UR4, R7 ;  /* 0x0000000400077c24 */ /* 0x001fca000f8e0207 */
[----:B-1----:R-:W-:-:S13]  /*0060*/  ISETP.GE.AND P0, PT, R7, UR11, PT ;  /* 0x0000000b07007c0c */ /* 0x002fda000bf06270 */
[----:B------:R-:W-:Y:S05]  /*0070*/  @P0 EXIT ;  /* 0x000000000000094d */ /* 0x000fea0003800000 */
[----:B------:R-:W-:Y:S01]  /*0080*/  UISETP.GE.AND UP0, UPT, UR11, 0x1, UPT ;  /* 0x000000010b00788c */ /* 0x000fe2000bf06270 */
[----:B------:R-:W-:Y:S01]  /*0090*/  HFMA2 R0, -RZ, RZ, 0, 0 ;  /* 0x00000000ff007431 */ /* 0x000fe200000001ff */
[----:B------:R-:W0:Y:S07]  /*00a0*/  LDCU.64 UR12, c[0x0][0x358] ;  /* 0x00006b00ff0c77ac */ /* 0x000e2e0008000a00 */
[----:B------:R-:W-:Y:S05]  /*00b0*/  BRA.U !UP0, `(.L_x_15) ;  /* 0x0000000908647547 */ /* 0x000fea000b800000 */
[----:B------:R-:W-:Y:S02]  /*00c0*/  UISETP.GE.U32.AND UP2, UPT, UR11, 0x10, UPT ;  /* 0x000000100b00788c */ /* 0x000fe4000bf46070 */
[----:B------:R-:W-:Y:S01]  /*00d0*/  IMAD R8, R7, UR11, RZ ;  /* 0x0000000b07087c24 */ /* 0x000fe2000f8e02ff */
[----:B------:R-:W-:Y:S01]  /*00e0*/  ULOP3.LUT UR8, UR11, 0xf, URZ, 0xc0, !UPT ;  /* 0x0000000f0b087892 */ /* 0x000fe2000f8ec0ff */
[----:B------:R-:W-:Y:S02]  /*00f0*/  MOV R0, RZ ;  /* 0x000000ff00007202 */ /* 0x000fe40000000f00 */
[----:B------:R-:W-:Y:S01]  /*0100*/  MOV R9, RZ ;  /* 0x000000ff00097202 */ /* 0x000fe20000000f00 */
[----:B------:R-:W-:Y:S02]  /*0110*/  UISETP.NE.AND UP1, UPT, UR8, URZ, UPT ;  /* 0x000000ff0800728c */ /* 0x000fe4000bf25270 */
[----:B------:R-:W-:Y:S09]  /*0120*/  BRA.U !UP2, `(.L_x_16) ;  /* 0x000000050a147547 */ /* 0x000ff2000b800000 */
[----:B------:R-:W1:Y:S01]  /*0130*/  LDCU.128 UR4, c[0x0][0x380] ;  /* 0x00007000ff0477ac */ /* 0x000e620008000c00 */
[----:B------:R-:W-:Y:S02]  /*0140*/  MOV R0, RZ ;  /* 0x000000ff00007202 */ /* 0x000fe40000000f00 */
[----:B------:R-:W-:Y:S01]  /*0150*/  MOV R6, R8 ;  /* 0x0000000800067202 */ /* 0x000fe20000000f00 */
[----:B------:R-:W-:-:S04]  /*0160*/  ULOP3.LUT UR9, UR11, 0x7ffffff0, URZ, 0xc0, !UPT ;  /* 0x7ffffff00b097892 */ /* 0x000fc8000f8ec0ff */
[----:B------:R-:W-:Y:S02]  /*0170*/  UIADD3 UR10, UPT, UPT, -UR9, URZ, URZ ;  /* 0x000000ff090a7290 */ /* 0x000fe4000fffe1ff */
[----:B------:R-:W-:Y:S01]  /*0180*/  MOV R9, UR9 ;  /* 0x0000000900097c02 */ /* 0x000fe20008000f00 */
[----:B-1----:R-:W-:Y:S02]  /*0190*/  UIADD3 UR4, UP3, UPT, UR4, 0x20, URZ ;  /* 0x0000002004047890 */ /* 0x002fe4000ff7e0ff */
[----:B------:R-:W-:Y:S02]  /*01a0*/  UIADD3 UR6, UP2, UPT, UR6, 0x20, URZ ;  /* 0x0000002006067890 */ /* 0x000fe4000ff5e0ff */
[----:B------:R-:W-:Y:S02]  /*01b0*/  UIADD3.X UR5, UPT, UPT, URZ, UR5, URZ, UP3, !UPT ;  /* 0x00000005ff057290 */ /* 0x000fe40009ffe4ff */
[----:B------:R-:W-:Y:S01]  /*01c0*/  MOV R2, UR4 ;  /* 0x0000000400027c02 */ /* 0x000fe20008000f00 */
[----:B------:R-:W-:-:S03]  /*01d0*/  UIADD3.X UR7, UPT, UPT, URZ, UR7, URZ, UP2, !UPT ;  /* 0x00000007ff077290 */ /* 0x000fc600097fe4ff */
[----:B------:R-:W-:-:S09]  /*01e0*/  MOV R3, UR5 ;  /* 0x0000000500037c02 */ /* 0x000fd20008000f00 */
.L_x_17:
[----:B------:R-:W-:Y:S01]  /*01f0*/  MOV R4, UR6 ;  /* 0x0000000600047c02 */ /* 0x000fe20008000f00 */
[----:B0-----:R-:W2:Y:S01]  /*0200*/  LDG.E R16, desc[UR12][R2.64+-0x20] ;  /* 0xffffe00c02107981 */ /* 0x001ea2000c1e1900 */
[----:B------:R-:W-:-:S03]  /*0210*/  MOV R5, UR7 ;  /* 0x0000000700057c02 */ /* 0x000fc60008000f00 */
[----:B------:R-:W3:Y:S01]  /*0220*/  LDG.E R24, desc[UR12][R2.64+-0x1c] ;  /* 0xffffe40c02187981 */ /* 0x000ee2000c1e1900 */
[----:B------:R-:W-:-:S03]  /*0230*/  IMAD.WIDE R4, R6, 0x4, R4 ;  /* 0x0000000406047825 */ /* 0x000fc600078e0204 */
[----:B------:R-:W4:Y:S04]  /*0240*/  LDG.E R18, desc[UR12][R2.64+-0x18] ;  /* 0xffffe80c02127981 */ /* 0x000f28000c1e1900 */
[----:B------:R-:W2:Y:S04]  /*0250*/  LDG.E R17, desc[UR12][R4.64+-0x20] ;  /* 0xffffe00c04117981 */ /* 0x000ea8000c1e1900 */
[----:B------:R-:W3:Y:S04]  /*0260*/  LDG.E R19, desc[UR12][R4.64+-0x1c] ;  /* 0xffffe40c04137981 */ /* 0x000ee8000c1e1900 */
[----:B------:R-:W4:Y:S04]  /*0270*/  LDG.E R21, desc[UR12][R4.64+-0x18] ;  /* 0xffffe80c04157981 */ /* 0x000f28000c1e1900 */
[----:B------:R-:W5:Y:S04]  /*0280*/  LDG.E R23, desc[UR12][R2.64+-0x14] ;  /* 0xffffec0c02177981 */ /* 0x000f68000c1e1900 */
        /* <DEDUP_REMOVED lines=8> */
[----:B------:R-:W5:Y:S01]  /*0310*/  LDG.E R15, desc[UR12][R4.64+-0x4] ;  /* 0xfffffc0c040f7981 */ /* 0x000f62000c1e1900 */
[----:B--2---:R-:W-:-:S03]  /*0320*/  FFMA R16, R17, R16, R0 ;  /* 0x0000001011107223 */ /* 0x004fc60000000000 */
[----:B------:R-:W2:Y:S04]  /*0330*/  LDG.E R0, desc[UR12][R2.64] ;  /* 0x0000000c02007981 */ /* 0x000ea8000c1e1900 */
[----:B------:R-:W2:Y:S01]  /*0340*/  LDG.E R17, desc[UR12][R4.64] ;  /* 0x0000000c04117981 */ /* 0x000ea2000c1e1900 */
[----:B---3--:R-:W-:-:S03]  /*0350*/  FFMA R24, R19, R24, R16 ;  /* 0x0000001813187223 */ /* 0x008fc60000000010 */
[----:B------:R-:W3:Y:S01]  /*0360*/  LDG.E R16, desc[UR12][R2.64+0x4] ;  /* 0x0000040c02107981 */ /* 0x000ee2000c1e1900 */
[----:B----4-:R-:W-:-:S03]  /*0370*/  FFMA R27, R21, R18, R24 ;  /* 0x00000012151b7223 */ /* 0x010fc60000000018 */
[----:B------:R-:W3:Y:S04]  /*0380*/  LDG.E R19, desc[UR12][R4.64+0x4] ;  /* 0x0000040c04137981 */ /* 0x000ee8000c1e1900 */
[----:B------:R-:W4:Y:S01]  /*0390*/  LDG.E R21, desc[UR12][R2.64+0x8] ;  /* 0x0000080c02157981 */ /* 0x000f22000c1e1900 */
[----:B-----5:R-:W-:-:S03]  /*03a0*/  FFMA R24, R20, R23, R27 ;  /* 0x0000001714187223 */ /* 0x020fc6000000001b */
[----:B------:R-:W4:Y:S04]  /*03b0*/  LDG.E R18, desc[UR12][R4.64+0x8] ;  /* 0x0000080c04127981 */ /* 0x000f28000c1e1900 */
[----:B------:R-:W5:Y:S01]  /*03c0*/  LDG.E R23, desc[UR12][R2.64+0xc] ;  /* 0x00000c0c02177981 */ /* 0x000f62000c1e1900 */
[----:B------:R-:W-:-:S03]  /*03d0*/  FFMA R24, R25, R22, R24 ;  /* 0x0000001619187223 */ /* 0x000fc60000000018 */
[----:B------:R-:W5:Y:S04]  /*03e0*/  LDG.E R20, desc[UR12][R4.64+0xc] ;  /* 0x00000c0c04147981 */ /* 0x000f68000c1e1900 */
[----:B------:R-:W5:Y:S01]  /*03f0*/  LDG.E R25, desc[UR12][R2.64+0x10] ;  /* 0x0000100c02197981 */ /* 0x000f62000c1e1900 */
[----:B------:R-:W-:-:S03]  /*0400*/  FFMA R24, R11, R10, R24 ;  /* 0x0000000a0b187223 */ /* 0x000fc60000000018 */
[----:B------:R-:W5:Y:S04]  /*0410*/  LDG.E R22, desc[UR12][R4.64+0x10] ;  /* 0x0000100c04167981 */ /* 0x000f68000c1e1900 */
[----:B------:R-:W5:Y:S01]  /*0420*/  LDG.E R11, desc[UR12][R2.64+0x14] ;  /* 0x0000140c020b7981 */ /* 0x000f62000c1e1900 */
[----:B------:R-:W-:-:S03]  /*0430*/  FFMA R26, R13, R12, R24 ;  /* 0x0000000c0d1a7223 */ /* 0x000fc60000000018 */
[----:B------:R-:W5:Y:S04]  /*0440*/  LDG.E R10, desc[UR12][R4.64+0x14] ;  /* 0x0000140c040a7981 */ /* 0x000f68000c1e1900 */
[----:B------:R-:W5:Y:S04]  /*0450*/  LDG.E R12, desc[UR12][R2.64+0x18] ;  /* 0x0000180c020c7981 */ /* 0x000f68000c1e1900 */
[----:B------:R-:W5:Y:S04]  /*0460*/  LDG.E R13, desc[UR12][R4.64+0x18] ;  /* 0x0000180c040d7981 */ /* 0x000f68000c1e1900 */
[----:B------:R-:W5:Y:S04]  /*0470*/  LDG.E R24, desc[UR12][R4.64+0x1c] ;  /* 0x00001c0c04187981 */ /* 0x000f68000c1e1900 */
[----:B------:R0:W5:Y:S01]  /*0480*/  LDG.E R27, desc[UR12][R2.64+0x1c] ;  /* 0x00001c0c021b7981 */ /* 0x000162000c1e1900 */
[----:B------:R-:W-:Y:S01]  /*0490*/  FFMA R14, R15, R14, R26 ;  /* 0x0000000e0f0e7223 */ /* 0x000fe2000000001a */
[----:B------:R-:W-:-:S04]  /*04a0*/  UIADD3 UR10, UPT, UPT, UR10, 0x10, URZ ;  /* 0x000000100a0a7890 */ /* 0x000fc8000fffe0ff */
[----:B------:R-:W-:Y:S01]  /*04b0*/  UISETP.NE.AND UP2, UPT, UR10, URZ, UPT ;  /* 0x000000ff0a00728c */ /* 0x000fe2000bf45270 */
[----:B0-----:R-:W-:Y:S02]  /*04c0*/  IADD3 R2, P0, PT, R2, 0x40, RZ ;  /* 0x0000004002027810 */ /* 0x001fe40007f1e0ff */
[----:B------:R-:W-:Y:S02]  /*04d0*/  IADD3 R6, PT, PT, R6, 0x10, RZ ;  /* 0x0000001006067810 */ /* 0x000fe40007ffe0ff */
[----:B------:R-:W-:Y:S01]  /*04e0*/  IADD3.X R3, PT, PT, RZ, R3, RZ, P0, !PT ;  /* 0x00000003ff037210 */ /* 0x000fe200007fe4ff */
[----:B--2---:R-:W-:-:S04]  /*04f0*/  FFMA R0, R17, R0, R14 ;  /* 0x0000000011007223 */ /* 0x004fc8000000000e */
[----:B---3--:R-:W-:-:S04]  /*0500*/  FFMA R19, R19, R16, R0 ;  /* 0x0000001013137223 */ /* 0x008fc80000000000 */
[----:B----4-:R-:W-:-:S04]  /*0510*/  FFMA R19, R18, R21, R19 ;  /* 0x0000001512137223 */ /* 0x010fc80000000013 */
[----:B-----5:R-:W-:-:S04]  /*0520*/  FFMA R19, R20, R23, R19 ;  /* 0x0000001714137223 */ /* 0x020fc80000000013 */
[----:B------:R-:W-:-:S04]  /*0530*/  FFMA R19, R22, R25, R19 ;  /* 0x0000001916137223 */ /* 0x000fc80000000013 */
[----:B------:R-:W-:-:S04]  /*0540*/  FFMA R10, R10, R11, R19 ;  /* 0x0000000b0a0a7223 */ /* 0x000fc80000000013 */
[----:B------:R-:W-:-:S04]  /*0550*/  FFMA R13, R13, R12, R10 ;  /* 0x0000000c0d0d7223 */ /* 0x000fc8000000000a */
[----:B------:R-:W-:Y:S01]  /*0560*/  FFMA R0, R24, R27, R13 ;  /* 0x0000001b18007223 */ /* 0x000fe2000000000d */
[----:B------:R-:W-:Y:S06]  /*0570*/  BRA.U UP2, `(.L_x_17) ;  /* 0xfffffffd021c7547 */ /* 0x000fec000b83ffff */
.L_x_16:
[----:B------:R-:W-:Y:S05]  /*0580*/  BRA.U !UP1, `(.L_x_15) ;  /* 0x0000000509307547 */ /* 0x000fea000b800000 */
[----:B------:R-:W-:Y:S02]  /*0590*/  UISETP.GE.U32.AND UP1, UPT, UR8, 0x8, UPT ;  /* 0x000000080800788c */ /* 0x000fe4000bf26070 */
[----:B------:R-:W-:-:S04]  /*05a0*/  ULOP3.LUT UR5, UR11, 0x7, URZ, 0xc0, !UPT ;  /* 0x000000070b057892 */ /* 0x000fc8000f8ec0ff */
[----:B------:R-:W-:-:S03]  /*05b0*/  UISETP.NE.AND UP2, UPT, UR5, URZ, UPT ;  /* 0x000000ff0500728c */ /* 0x000fc6000bf45270 */
[----:B------:R-:W-:Y:S08]  /*05c0*/  BRA.U !UP1, `(.L_x_18) ;  /* 0x0000000109787547 */ /* 0x000ff0000b800000 */
[----:B------:R-:W1:Y:S01]  /*05d0*/  LDC.64 R2, c[0x0][0x388] ;  /* 0x0000e200ff027b82 */ /* 0x000e620000000a00 */
[----:B------:R-:W-:-:S07]  /*05e0*/  IADD3 R11, PT, PT, R8, R9, RZ ;  /* 0x00000009080b7210 */ /* 0x000fce0007ffe0ff */
[----:B------:R-:W2:Y:S01]  /*05f0*/  LDC.64 R4, c[0x0][0x380] ;  /* 0x0000e000ff047b82 */ /* 0x000ea20000000a00 */
[----:B-1----:R-:W-:-:S05]  /*0600*/  IMAD.WIDE R2, R11, 0x4, R2 ;  /* 0x000000040b027825 */ /* 0x002fca00078e0202 */
[----:B0-----:R-:W3:Y:S01]  /*0610*/  LDG.E R13, desc[UR12][R2.64] ;  /* 0x0000000c020d7981 */ /* 0x001ee2000c1e1900 */
[----:B--2---:R-:W-:-:S03]  /*0620*/  IMAD.WIDE.U32 R4, R9, 0x4, R4 ;  /* 0x0000000409047825 */ /* 0x004fc600078e0004 */
[----:B------:R-:W2:Y:S04]  /*0630*/  LDG.E R15, desc[UR12][R2.64+0x4] ;  /* 0x0000040c020f7981 */ /* 0x000ea8000c1e1900 */
[----:B------:R-:W3:Y:S04]  /*0640*/  LDG.E R10, desc[UR12][R4.64] ;  /* 0x0000000c040a7981 */ /* 0x000ee8000c1e1900 */
[----:B------:R-:W2:Y:S04]  /*0650*/  LDG.E R12, desc[UR12][R4.64+0x4] ;  /* 0x0000040c040c7981 */ /* 0x000ea8000c1e1900 */
[----:B------:R-:W4:Y:S04]  /*0660*/  LDG.E R17, desc[UR12][R2.64+0x8] ;  /* 0x0000080c02117981 */ /* 0x000f28000c1e1900 */
        /* <DEDUP_REMOVED lines=11> */
[----:B------:R-:W-:Y:S01]  /*0720*/  IADD3 R9, PT, PT, R9, 0x8, RZ ;  /* 0x0000000809097810 */ /* 0x000fe20007ffe0ff */
[----:B---3--:R-:W-:-:S04]  /*0730*/  FFMA R10, R13, R10, R0 ;  /* 0x0000000a0d0a7223 */ /* 0x008fc80000000000 */
[----:B--2---:R-:W-:-:S04]  /*0740*/  FFMA R10, R15, R12, R10 ;  /* 0x0000000c0f0a7223 */ /* 0x004fc8000000000a */
[----:B----4-:R-:W-:-:S04]  /*0750*/  FFMA R10, R17, R14, R10 ;  /* 0x0000000e110a7223 */ /* 0x010fc8000000000a */
[----:B-----5:R-:W-:-:S04]  /*0760*/  FFMA R10, R19, R16, R10 ;  /* 0x00000010130a7223 */ /* 0x020fc8000000000a */
[----:B------:R-:W-:-:S04]  /*0770*/  FFMA R10, R21, R18, R10 ;  /* 0x00000012150a7223 */ /* 0x000fc8000000000a */
[----:B------:R-:W-:-:S04]  /*0780*/  FFMA R23, R23, R20, R10 ;  /* 0x0000001417177223 */ /* 0x000fc8000000000a */
[----:B------:R-:W-:-:S04]  /*0790*/  FFMA R6, R6, R11, R23 ;  /* 0x0000000b06067223 */ /* 0x000fc80000000017 */
[----:B------:R-:W-:-:S07]  /*07a0*/  FFMA R0, R25, R22, R6 ;  /* 0x0000001619007223 */ /* 0x000fce0000000006 */
.L_x_18:
        /* <DEDUP_REMOVED lines=17> */
[----:B------:R-:W5:Y:S01]  /*08c0*/  LDG.E R14, desc[UR12][R4.64+0xc] ;  /* 0x00000c0c040e7981 */ /* 0x000f62000c1e1900 */
[----:B------:R-:W-:Y:S01]  /*08d0*/  IADD3 R9, PT, PT, R9, 0x4, RZ ;  /* 0x0000000409097810 */ /* 0x000fe20007ffe0ff */
[----:B---3--:R-:W-:-:S04]  /*08e0*/  FFMA R6, R11, R6, R0 ;  /* 0x000000060b067223 */ /* 0x008fc80000000000 */
[----:B--2---:R-:W-:-:S04]  /*08f0*/  FFMA R6, R13, R10, R6 ;  /* 0x0000000a0d067223 */ /* 0x004fc80000000006 */
[----:B----4-:R-:W-:-:S04]  /*0900*/  FFMA R6, R15, R12, R6 ;  /* 0x0000000c0f067223 */ /* 0x010fc80000000006 */
[----:B-----5:R-:W-:-:S07]  /*0910*/  FFMA R0, R17, R14, R6 ;  /* 0x0000000e11007223 */ /* 0x020fce0000000006 */
.L_x_19:
[----:B------:R-:W-:Y:S05]  /*0920*/  BRA.U !UP2, `(.L_x_15) ;  /* 0x000000010a487547 */ /* 0x000fea000b800000 */
[----:B------:R-:W1:Y:S01]  /*0930*/  LDC.64 R2, c[0x0][0x380] ;  /* 0x0000e000ff027b82 */ /* 0x000e620000000a00 */
[----:B------:R-:W-:-:S07]  /*0940*/  UIADD3 UR4, UPT, UPT, -UR4, URZ, URZ ;  /* 0x000000ff04047290 */ /* 0x000fce000fffe1ff */
[----:B------:R-:W2:Y:S01]  /*0950*/  LDC.64 R10, c[0x0][0x388] ;  /* 0x0000e200ff0a7b82 */ /* 0x000ea20000000a00 */
[----:B-1----:R-:W-:Y:S01]  /*0960*/  IMAD.WIDE.U32 R2, R9, 0x4, R2 ;  /* 0x0000000409027825 */ /* 0x002fe200078e0002 */
[----:B------:R-:W-:Y:S02]  /*0970*/  IADD3 R9, PT, PT, R8, R9, RZ ;  /* 0x0000000908097210 */ /* 0x000fe40007ffe0ff */
[----:B------:R-:W-:Y:S02]  /*0980*/  MOV R6, R2 ;  /* 0x0000000200067202 */ /* 0x000fe40000000f00 */
[----:B------:R-:W-:-:S07]  /*0990*/  MOV R5, R3 ;  /* 0x0000000300057202 */ /* 0x000fce0000000f00 */
.L_x_20:
[----:B--2---:R-:W-:Y:S01]  /*09a0*/  IMAD.WIDE R2, R9, 0x4, R10 ;  /* 0x0000000409027825 */ /* 0x004fe200078e020a */
[----:B------:R-:W-:-:S05]  /*09b0*/  MOV R4, R6 ;  /* 0x0000000600047202 */ /* 0x000fca0000000f00 */
[----:B0-----:R-:W2:Y:S04]  /*09c0*/  LDG.E R3, desc[UR12][R2.64] ;  /* 0x0000000c02037981 */ /* 0x001ea8000c1e1900 */
[----:B------:R0:W2:Y:S01]  /*09d0*/  LDG.E R4, desc[UR12][R4.64] ;  /* 0x0000000c04047981 */ /* 0x0000a2000c1e1900 */
[----:B------:R-:W-:Y:S01]  /*09e0*/  UIADD3 UR4, UPT, UPT, UR4, 0x1, URZ ;  /* 0x0000000104047890 */ /* 0x000fe2000fffe0ff */
[----:B------:R-:W-:Y:S02]  /*09f0*/  IADD3 R6, P0, PT, R6, 0x4, RZ ;  /* 0x0000000406067810 */ /* 0x000fe40007f1e0ff */
[----:B------:R-:W-:Y:S01]  /*0a00*/  IADD3 R9, PT, PT, R9, 0x1, RZ ;  /* 0x0000000109097810 */ /* 0x000fe20007ffe0ff */
[----:B------:R-:W-:Y:S01]  /*0a10*/  UISETP.NE.AND UP1, UPT, UR4, URZ, UPT ;  /* 0x000000ff0400728c */ /* 0x000fe2000bf25270 */
[----:B0-----:R-:W-:Y:S01]  /*0a20*/  IADD3.X R5, PT, PT, RZ, R5, RZ, P0, !PT ;  /* 0x00000005ff057210 */ /* 0x001fe200007fe4ff */
[----:B--2---:R-:W-:-:S07]  /*0a30*/  FFMA R0, R3, R4, R0 ;  /* 0x0000000403007223 */ /* 0x004fce0000000000 */
[----:B------:R-:W-:Y:S05]  /*0a40*/  BRA.U UP1, `(.L_x_20) ;  /* 0xfffffffd01d47547 */ /* 0x000fea000b83ffff */
.L_x_15:
[----:B------:R-:W1:Y:S08]  /*0a50*/  LDC.64 R2, c[0x0][0x390] ;  /* 0x0000e400ff027b82 */ /* 0x000e700000000a00 */
[----:B------:R-:W2:Y:S01]  /*0a60*/  LDC.64 R8, c[0x0][0x3a0] ;  /* 0x0000e800ff087b82 */ /* 0x000ea20000000a00 */
[----:B-1----:R-:W-:-:S06]  /*0a70*/  IMAD.WIDE R4, R7, 0x4, R2 ;  /* 0x0000000407047825 */ /* 0x002fcc00078e0202 */
[----:B0-----:R-:W3:Y:S01]  /*0a80*/  LDG.E R5, desc[UR12][R4.64] ;  /* 0x0000000c04057981 */ /* 0x001ee2000c1e1900 */
[C---:B------:R-:W-:Y:S01]  /*0a90*/  ISETP.NE.AND P0, PT, R7.reuse, RZ, PT ;  /* 0x000000ff0700720c */ /* 0x040fe20003f05270 */
[----:B--2---:R-:W-:-:S04]  /*0aa0*/  IMAD.WIDE R8, R7, 0x4, R8 ;  /* 0x0000000407087825 */ /* 0x004fc800078e0208 */
[----:B---3--:R-:W-:-:S05]  /*0ab0*/  FADD R11, -R5, R0 ;  /* 0x00000000050b7221 */ /* 0x008fca0000000100 */
[----:B------:R0:W-:Y:S03]  /*0ac0*/  STG.E desc[UR12][R8.64], R11 ;  /* 0x0000000b08007986 */ /* 0x0001e6000c10190c */
[----:B------:R-:W-:Y:S05]  /*0ad0*/  @P0 EXIT ;  /* 0x000000000000094d */ /* 0x000fea0003800000 */
[----:B------:R-:W-:Y:S01]  /*0ae0*/  HFMA2 R14, -RZ, RZ, 0, 0 ;  /* 0x00000000ff0e7431 */ /* 0x000fe200000001ff */
[----:B------:R-:W-:Y:S06]  /*0af0*/  BRA.U !UP0, `(.L_x_21) ;  /* 0x0000000908d07547 */ /* 0x000fec000b800000 */
[----:B------:R-:W-:Y:S01]  /*0b00*/  UISETP.GE.U32.AND UP1, UPT, UR11, 0x10, UPT ;  /* 0x000000100b00788c */ /* 0x000fe2000bf26070 */
[----:B------:R-:W-:Y:S01]  /*0b10*/  MOV R14, RZ ;  /* 0x000000ff000e7202 */ /* 0x000fe20000000f00 */
[----:B------:R-:W-:Y:S01]  /*0b20*/  ULOP3.LUT UR9, UR11, 0xf, URZ, 0xc0, !UPT ;  /* 0x0000000f0b097892 */ /* 0x000fe2000f8ec0ff */
[----:B0-----:R-:W-:-:S03]  /*0b30*/  MOV R9, RZ ;  /* 0x000000ff00097202 */ /* 0x001fc60000000f00 */
[----:B------:R-:W-:-:S03]  /*0b40*/  UISETP.NE.AND UP0, UPT, UR9, URZ, UPT ;  /* 0x000000ff0900728c */ /* 0x000fc6000bf05270 */
[----:B------:R-:W-:Y:S08]  /*0b50*/  BRA.U !UP1, `(.L_x_22) ;  /* 0x0000000509547547 */ /* 0x000ff0000b800000 */
[----:B------:R-:W0:Y:S01]  /*0b60*/  LDCU.64 UR6, c[0x0][0x380] ;  /* 0x00007000ff0677ac */ /* 0x000e220008000a00 */
[----:B------:R-:W-:Y:S01]  /*0b70*/  MOV R14, RZ ;  /* 0x000000ff000e7202 */ /* 0x000fe20000000f00 */
[----:B------:R-:W1:Y:S01]  /*0b80*/  LDCU.64 UR4, c[0x0][0x390] ;  /* 0x00007200ff0477ac */ /* 0x000e620008000a00 */
[----:B------:R-:W-:-:S04]  /*0b90*/  ULOP3.LUT UR10, UR11, 0x7ffffff0, URZ, 0xc0, !UPT ;  /* 0x7ffffff00b0a7892 */ /* 0x000fc8000f8ec0ff */
[----:B------:R-:W-:Y:S02]  /*0ba0*/  UIADD3 UR8, UPT, UPT, -UR10, URZ, URZ ;  /* 0x000000ff0a087290 */ /* 0x000fe4000fffe1ff */
[----:B------:R-:W-:Y:S01]  /*0bb0*/  MOV R9, UR10 ;  /* 0x0000000a00097c02 */ /* 0x000fe20008000f00 */
[----:B0-----:R-:W-:Y:S02]  /*0bc0*/  UIADD3 UR6, UP2, UPT, UR6, 0x20, URZ ;  /* 0x0000002006067890 */ /* 0x001fe4000ff5e0ff */
[----:B-1----:R-:W-:Y:S02]  /*0bd0*/  UIADD3 UR4, UP1, UPT, UR4, 0x20, URZ ;  /* 0x0000002004047890 */ /* 0x002fe4000ff3e0ff */
[----:B------:R-:W-:Y:S02]  /*0be0*/  UIADD3.X UR7, UPT, UPT, URZ, UR7, URZ, UP2, !UPT ;  /* 0x00000007ff077290 */ /* 0x000fe400097fe4ff */
[----:B------:R-:W-:Y:S01]  /*0bf0*/  MOV R4, UR6 ;  /* 0x0000000600047c02 */ /* 0x000fe20008000f00 */
[----:B------:R-:W-:Y:S01]  /*0c00*/  UIADD3.X UR5, UPT, UPT, URZ, UR5, URZ, UP1, !UPT ;  /* 0x00000005ff057290 */ /* 0x000fe20008ffe4ff */
[----:B------:R-:W-:-:S02]  /*0c10*/  MOV R6, UR4 ;  /* 0x0000000400067c02 */ /* 0x000fc40008000f00 */
[----:B------:R-:W-:-:S03]  /*0c20*/  MOV R5, UR7 ;  /* 0x0000000700057c02 */ /* 0x000fc60008000f00 */
[----:B------:R-:W-:-:S07]  /*0c30*/  MOV R7, UR5 ;  /* 0x0000000500077c02 */ /* 0x000fce0008000f00 */
.L_x_23:
        /* <DEDUP_REMOVED lines=16> */
[----:B--2---:R-:W-:-:S04]  /*0d40*/  FFMA R25, R0, 0.5, -R25 ;  /* 0x3f00000000197823 */ /* 0x004fc80000000819 */
[----:B---3--:R-:W-:Y:S02]  /*0d50*/  FFMA R25, R15, R25, R14 ;  /* 0x000000190f197223 */ /* 0x008fe4000000000e */
[----:B------:R-:W2:Y:S01]  /*0d60*/  LDG.E R15, desc[UR12][R6.64] ;  /* 0x0000000c060f7981 */ /* 0x000ea2000c1e1900 */
[----:B----4-:R-:W-:-:S03]  /*0d70*/  FFMA R27, R0, 0.5, -R27 ;  /* 0x3f000000001b7823 */ /* 0x010fc6000000081b */
[----:B------:R-:W3:Y:S01]  /*0d80*/  LDG.E R14, desc[UR12][R4.64] ;  /* 0x0000000c040e7981 */ /* 0x000ee2000c1e1900 */
[----:B-----5:R-:W-:Y:S01]  /*0d90*/  FFMA R25, R22, R27, R25 ;  /* 0x0000001b16197223 */ /* 0x020fe20000000019 */
[----:B------:R-:W-:Y:S02]  /*0da0*/  FFMA R22, R0, 0.5, -R17 ;  /* 0x3f00000000167823 */ /* 0x000fe40000000811 */
[----:B------:R-:W4:Y:S02]  /*0db0*/  LDG.E R17, desc[UR12][R6.64+0x4] ;  /* 0x0000040c06117981 */ /* 0x000f24000c1e1900 */
[----:B------:R-:W-:Y:S02]  /*0dc0*/  FFMA R25, R16, R22, R25 ;  /* 0x0000001610197223 */ /* 0x000fe40000000019 */
[----:B------:R-:W5:Y:S01]  /*0dd0*/  LDG.E R16, desc[UR12][R4.64+0x4] ;  /* 0x0000040c04107981 */ /* 0x000f62000c1e1900 */
[----:B------:R-:W-:-:S03]  /*0de0*/  FFMA R22, R0, 0.5, -R19 ;  /* 0x3f00000000167823 */ /* 0x000fc60000000813 */
[----:B------:R-:W5:Y:S01]  /*0df0*/  LDG.E R19, desc[UR12][R6.64+0x8] ;  /* 0x0000080c06137981 */ /* 0x000f62000c1e1900 */
[----:B------:R-:W-:-:S03]  /*0e00*/  FFMA R25, R18, R22, R25 ;  /* 0x0000001612197223 */ /* 0x000fc60000000019 */
        /* <DEDUP_REMOVED lines=16> */
[----:B------:R-:W5:Y:S04]  /*0f10*/  LDG.E R11, desc[UR12][R4.64+0x18] ;  /* 0x0000180c040b7981 */ /* 0x000f68000c1e1900 */
[----:B------:R0:W5:Y:S04]  /*0f20*/  LDG.E R27, desc[UR12][R6.64+0x1c] ;  /* 0x00001c0c061b7981 */ /* 0x000168000c1e1900 */
[----:B------:R1:W5:Y:S01]  /*0f30*/  LDG.E R8, desc[UR12][R4.64+0x1c] ;  /* 0x00001c0c04087981 */ /* 0x000362000c1e1900 */
[----:B------:R-:W-:-:S04]  /*0f40*/  UIADD3 UR8, UPT, UPT, UR8, 0x10, URZ ;  /* 0x0000001008087890 */ /* 0x000fc8000fffe0ff */
[----:B------:R-:W-:Y:S01]  /*0f50*/  UISETP.NE.AND UP1, UPT, UR8, URZ, UPT ;  /* 0x000000ff0800728c */ /* 0x000fe2000bf25270 */
[----:B0-----:R-:W-:Y:S02]  /*0f60*/  IADD3 R6, P1, PT, R6, 0x40, RZ ;  /* 0x0000004006067810 */ /* 0x001fe40007f3e0ff */
[----:B-1----:R-:W-:Y:S02]  /*0f70*/  IADD3 R4, P0, PT, R4, 0x40, RZ ;  /* 0x0000004004047810 */ /* 0x002fe40007f1e0ff */
[----:B------:R-:W-:Y:S02]  /*0f80*/  IADD3.X R7, PT, PT, RZ, R7, RZ, P1, !PT ;  /* 0x00000007ff077210 */ /* 0x000fe40000ffe4ff */
[----:B------:R-:W-:Y:S01]  /*0f90*/  IADD3.X R5, PT, PT, RZ, R5, RZ, P0, !PT ;  /* 0x00000005ff057210 */ /* 0x000fe200007fe4ff */
[----:B--2---:R-:W-:-:S04]  /*0fa0*/  FFMA R15, R0, 0.5, -R15 ;  /* 0x3f000000000f7823 */ /* 0x004fc8000000080f */
[----:B---3--:R-:W-:Y:S01]  /*0fb0*/  FFMA R15, R14, R15, R29 ;  /* 0x0000000f0e0f7223 */ /* 0x008fe2000000001d */
[----:B----4-:R-:W-:-:S04]  /*0fc0*/  FFMA R17, R0, 0.5, -R17 ;  /* 0x3f00000000117823 */ /* 0x010fc80000000811 */
[----:B-----5:R-:W-:Y:S01]  /*0fd0*/  FFMA R15, R16, R17, R15 ;  /* 0x00000011100f7223 */ /* 0x020fe2000000000f */
[----:B------:R-:W-:-:S04]  /*0fe0*/  FFMA R19, R0, 0.5, -R19 ;  /* 0x3f00000000137823 */ /* 0x000fc80000000813 */
[----:B------:R-:W-:Y:S01]  /*0ff0*/  FFMA R15, R18, R19, R15 ;  /* 0x00000013120f7223 */ /* 0x000fe2000000000f */
        /* <DEDUP_REMOVED lines=10> */
[----:B------:R-:W-:Y:S06]  /*10a0*/  BRA.U UP1, `(.L_x_23) ;  /* 0xfffffff901e47547 */ /* 0x000fec000b83ffff */
.L_x_22:
[----:B------:R-:W-:Y:S05]  /*10b0*/  BRA.U !UP0, `(.L_x_21) ;  /* 0x0000000508607547 */ /* 0x000fea000b800000 */
[----:B------:R-:W-:Y:S02]  /*10c0*/  UISETP.GE.U32.AND UP0, UPT, UR9, 0x8, UPT ;  /* 0x000000080900788c */ /* 0x000fe4000bf06070 */
[----:B------:R-:W-:-:S04]  /*10d0*/  ULOP3.LUT UR5, UR11, 0x7, URZ, 0xc0, !UPT ;  /* 0x000000070b057892 */ /* 0x000fc8000f8ec0ff */
[----:B------:R-:W-:-:S03]  /*10e0*/  UISETP.NE.AND UP1, UPT, UR5, URZ, UPT ;  /* 0x000000ff0500728c */ /* 0x000fc6000bf25270 */
[----:B------:R-:W-:Y:S08]  /*10f0*/  BRA.U !UP0, `(.L_x_24) ;  /* 0x0000000108907547 */ /* 0x000ff0000b800000 */
[----:B------:R-:W0:Y:S01]  /*1100*/  LDC.64 R4, c[0x0][0x380] ;  /* 0x0000e000ff047b82 */ /* 0x000e220000000a00 */
[----:B------:R-:W-:-:S05]  /*1110*/  IMAD.WIDE.U32 R6, R9, 0x4, R2 ;  /* 0x0000000409067825 */ /* 0x000fca00078e0002 */
[----:B------:R-:W2:Y:S04]  /*1120*/  LDG.E R23, desc[UR12][R6.64] ;  /* 0x0000000c06177981 */ /* 0x000ea8000c1e1900 */
[----:B------:R-:W3:Y:S04]  /*1130*/  LDG.E R25, desc[UR12][R6.64+0x4] ;  /* 0x0000040c06197981 */ /* 0x000ee8000c1e1900 */
[----:B------:R-:W4:Y:S04]  /*1140*/  LDG.E R27, desc[UR12][R6.64+0x8] ;  /* 0x0000080c061b7981 */ /* 0x000f28000c1e1900 */
[----:B------:R-:W5:Y:S04]  /*1150*/  LDG.E R17, desc[UR12][R6.64+0xc] ;  /* 0x00000c0c06117981 */ /* 0x000f68000c1e1900 */
[----:B------:R-:W5:Y:S01]  /*1160*/  LDG.E R15, desc[UR12][R6.64+0x10] ;  /* 0x0000100c060f7981 */ /* 0x000f62000c1e1900 */
[----:B0-----:R-:W-:-:S03]  /*1170*/  IMAD.WIDE.U32 R4, R9, 0x4, R4 ;  /* 0x0000000409047825 */ /* 0x001fc600078e0004 */
        /* <DEDUP_REMOVED lines=12> */
[C---:B--2---:R-:W-:Y:S01]  /*1240*/  FFMA R23, R0.reuse, 0.5, -R23 ;  /* 0x3f00000000177823 */ /* 0x044fe20000000817 */
[C---:B---3--:R-:W-:Y:S01]  /*1250*/  FFMA R25, R0.reuse, 0.5, -R25 ;  /* 0x3f00000000197823 */ /* 0x048fe20000000819 */
[C---:B----4-:R-:W-:Y:S01]  /*1260*/  FFMA R27, R0.reuse, 0.5, -R27 ;  /* 0x3f000000001b7823 */ /* 0x050fe2000000081b */
[----:B-----5:R-:W-:Y:S01]  /*1270*/  FFMA R17, R0, 0.5, -R17 ;  /* 0x3f00000000117823 */ /* 0x020fe20000000811 */
[----:B------:R-:W-:-:S04]  /*1280*/  FFMA R21, R21, R23, R14 ;  /* 0x0000001715157223 */ /* 0x000fc8000000000e */
[----:B------:R-:W-:-:S04]  /*1290*/  FFMA R21, R22, R25, R21 ;  /* 0x0000001916157223 */ /* 0x000fc80000000015 */
[----:B------:R-:W-:Y:S01]  /*12a0*/  FFMA R21, R16, R27, R21 ;  /* 0x0000001b10157223 */ /* 0x000fe20000000015 */
[----:B------:R-:W-:-:S03]  /*12b0*/  FFMA R15, R0, 0.5, -R15 ;  /* 0x3f000000000f7823 */ /* 0x000fc6000000080f */
[----:B------:R-:W-:Y:S01]  /*12c0*/  FFMA R17, R12, R17, R21 ;  /* 0x000000110c117223 */ /* 0x000fe20000000015 */
[----:B------:R-:W-:-:S03]  /*12d0*/  FFMA R13, R0, 0.5, -R13 ;  /* 0x3f000000000d7823 */ /* 0x000fc6000000080d */
[----:B------:R-:W-:-:S04]  /*12e0*/  FFMA R15, R10, R15, R17 ;  /* 0x0000000f0a0f7223 */ /* 0x000fc80000000011 */
[----:B------:R-:W-:Y:S01]  /*12f0*/  FFMA R13, R8, R13, R15 ;  /* 0x0000000d080d7223 */ /* 0x000fe2000000000f */
[C---:B------:R-:W-:Y:S01]  /*1300*/  FFMA R11, R0.reuse, 0.5, -R11 ;  /* 0x3f000000000b7823 */ /* 0x040fe2000000080b */
[----:B------:R-:W-:-:S03]  /*1310*/  FFMA R19, R0, 0.5, -R19 ;  /* 0x3f00000000137823 */ /* 0x000fc60000000813 */
[----:B------:R-:W-:-:S04]  /*1320*/  FFMA R11, R18, R11, R13 ;  /* 0x0000000b120b7223 */ /* 0x000fc8000000000d */
[----:B------:R-:W-:-:S07]  /*1330*/  FFMA R14, R20, R19, R11 ;  /* 0x00000013140e7223 */ /* 0x000fce000000000b */
.L_x_24:
        /* <DEDUP_REMOVED lines=10> */
[----:B------:R-:W5:Y:S01]  /*13e0*/  LDG.E R23, desc[UR12][R6.64+0xc] ;  /* 0x00000c0c06177981 */ /* 0x000f62000c1e1900 */
[----:B0-----:R-:W-:-:S05]  /*13f0*/  IMAD.WIDE.U32 R4, R9, 0x4, R4 ;  /* 0x0000000409047825 */ /* 0x001fca00078e0004 */
        /* <DEDUP_REMOVED lines=11> */
[----:B------:R-:W-:-:S04]  /*14b0*/  FFMA R8, R17, R19, R8 ;  /* 0x0000001311087223 */ /* 0x000fc80000000008 */
[----:B------:R-:W-:-:S07]  /*14c0*/  FFMA R14, R21, R23, R8 ;  /* 0x00000017150e7223 */ /* 0x000fce0000000008 */
.L_x_25:
[----:B------:R-:W-:Y:S05]  /*14d0*/  BRA.U !UP1, `(.L_x_21) ;  /* 0x0000000109587547 */ /* 0x000fea000b800000 */
[----:B------:R-:W0:Y:S01]  /*14e0*/  LDC.64 R4, c[0x0][0x380] ;  /* 0x0000e000ff047b82 */ /* 0x000e220000000a00 */
[C---:B------:R-:W-:Y:S01]  /*14f0*/  IMAD.WIDE.U32 R2, R9.reuse, 0x4, R2 ;  /* 0x0000000409027825 */ /* 0x040fe200078e0002 */
[----:B------:R-:W-:Y:S02]  /*1500*/  UIADD3 UR4, UPT, UPT, -UR4, URZ, URZ ;  /* 0x000000ff04047290 */ /* 0x000fe4000fffe1ff */
[----:B------:R-:W-:Y:S02]  /*1510*/  MOV R6, R2 ;  /* 0x0000000200067202 */ /* 0x000fe40000000f00 */
[----:B------:R-:W-:Y:S01]  /*1520*/  MOV R11, R3 ;  /* 0x00000003000b7202 */ /* 0x000fe20000000f00 */
[----:B0-----:R-:W-:-:S05]  /*1530*/  IMAD.WIDE.U32 R4, R9, 0x4, R4 ;  /* 0x0000000409047825 */ /* 0x001fca00078e0004 */
[----:B------:R-:W-:-:S07]  /*1540*/  MOV R9, R5 ;  /* 0x0000000500097202 */ /* 0x000fce0000000f00 */
.L_x_26:
[----:B------:R-:W-:Y:S02]  /*1550*/  MOV R2, R6 ;  /* 0x0000000600027202 */ /* 0x000fe40000000f00 */
[----:B------:R-:W-:-:S05]  /*1560*/  MOV R3, R11 ;  /* 0x0000000b00037202 */ /* 0x000fca0000000f00 */
[----:B------:R0:W2:Y:S02]  /*1570*/  LDG.E R7, desc[UR12][R2.64] ;  /* 0x0000000c02077981 */ /* 0x0000a4000c1e1900 */
[----:B0-----:R-:W-:Y:S02]  /*1580*/  MOV R2, R4 ;  /* 0x0000000400027202 */ /* 0x001fe40000000f00 */
[----:B------:R-:W-:-:S05]  /*1590*/  MOV R3, R9 ;  /* 0x0000000900037202 */ /* 0x000fca0000000f00 */
[----:B------:R-:W3:Y:S01]  /*15a0*/  LDG.E R5, desc[UR12][R2.64] ;  /* 0x0000000c02057981 */ /* 0x000ee2000c1e1900 */
[----:B------:R-:W-:Y:S01]  /*15b0*/  UIADD3 UR4, UPT, UPT, UR4, 0x1, URZ ;  /* 0x0000000104047890 */ /* 0x000fe2000fffe0ff */
[----:B------:R-:W-:Y:S02]  /*15c0*/  IADD3 R6, P0, PT, R6, 0x4, RZ ;  /* 0x0000000406067810 */ /* 0x000fe40007f1e0ff */
[----:B------:R-:W-:Y:S01]  /*15d0*/  IADD3 R4, P1, PT, R4, 0x4, RZ ;  /* 0x0000000404047810 */ /* 0x000fe20007f3e0ff */
[----:B------:R-:W-:Y:S01]  /*15e0*/  UISETP.NE.AND UP0, UPT, UR4, URZ, UPT ;  /* 0x000000ff0400728c */ /* 0x000fe2000bf05270 */
[----:B------:R-:W-:Y:S02]  /*15f0*/  IADD3.X R11, PT, PT, RZ, R11, RZ, P0, !PT ;  /* 0x0000000bff0b7210 */ /* 0x000fe400007fe4ff */
[----:B------:R-:W-:Y:S01]  /*1600*/  IADD3.X R9, PT, PT, RZ, R9, RZ, P1, !PT ;  /* 0x00000009ff097210 */ /* 0x000fe20000ffe4ff */
[----:B--2---:R-:W-:-:S04]  /*1610*/  FFMA R7, R0, 0.5, -R7 ;  /* 0x3f00000000077823 */ /* 0x004fc80000000807 */
[----:B---3--:R-:W-:Y:S01]  /*1620*/  FFMA R14, R5, R7, R14 ;  /* 0x00000007050e7223 */ /* 0x008fe2000000000e */
[----:B------:R-:W-:Y:S06]  /*1630*/  BRA.U UP0, `(.L_x_26) ;  /* 0xfffffffd00c47547 */ /* 0x000fec000b83ffff */
.L_x_21:
[----:B------:R-:W1:Y:S02]  /*1640*/  LDC.64 R2, c[0x0][0x398] ;  /* 0x0000e600ff027b82 */ /* 0x000e640000000a00 */
[----:B-1----:R-:W-:Y:S01]  /*1650*/  STG.E desc[UR12][R2.64], R14 ;  /* 0x0000000e02007986 */ /* 0x002fe2000c10190c */
[----:B------:R-:W-:Y:S05]  /*1660*/  EXIT ;  /* 0x000000000000794d */ /* 0x000fea0003800000 */
.L_x_27:
        /* <DEDUP_REMOVED lines=9> */
.L_x_30:


//--------------------- .nv.shared.reserved.0     --------------------------
	.section	.nv.shared.reserved.0,"aw",@nobits
	.weak		__nv_reservedSMEM_offset_0_alias
	.size		__nv_reservedSMEM_offset_0_alias, 0, 64
	.other		__nv_reservedSMEM_offset_0_alias,@"STO_CUDA_RESERVED_SHARED STV_DEFAULT"
__nv_reservedSMEM_offset_0_alias:
	.zero		0
	.zero		64


//--------------------- .nv.constant0._Z12lbfgsTwoLoopPfPKfS1_S1_S1_iii --------------------------
	.section	.nv.constant0._Z12lbfgsTwoLoopPfPKfS1_S1_S1_iii,"a",@progbits
	.sectionflags	@""
	.align	4
.nv.constant0._Z12lbfgsTwoLoopPfPKfS1_S1_S1_iii:
	.zero		948


//--------------------- .nv.constant0._Z16tensorCoreMatVecPK6__halfS1_PS_i --------------------------
	.section	.nv.constant0._Z16tensorCoreMatVecPK6__halfS1_PS_i,"a",@progbits
	.sectionflags	@""
	.align	4
.nv.constant0._Z16tensorCoreMatVecPK6__halfS1_PS_i:
	.zero		924


//--------------------- .nv.constant0._Z22computeLossAndGradientPKfS0_S0_PfS1_i --------------------------
	.section	.nv.constant0._Z22computeLossAndGradientPKfS0_S0_PfS1_i,"a",@progbits
	.sectionflags	@""
	.align	4
.nv.constant0._Z22computeLossAndGradientPKfS0_S0_PfS1_i:
	.zero		940


//--------------------- SYMBOLS --------------------------

	.type		.nv.reservedSmem.offset0,@object
	.size		.nv.reservedSmem.offset0,0x4
